	.target	sm_90a

	.elftype	@"ET_EXEC"


//--------------------- .note.nv.tkinfo           --------------------------
	.section	.note.nv.tkinfo,"",@"SHT_NOTE"
	.sectionflags	@"SHF_NOTE_NV_TKINFO"
	.tkinfo
        /*0018*/ 	.word	0x00000002
        /*0030*/ 	.string	""
        /*0030*/ 	.string	"ptxas"
        /*0030*/ 	.string	"Cuda compilation tools, release 13.0, V13.0.88"
        /*0030*/ 	.string	"Build cuda_13.0.r13.0/compiler.36424714_0"
        /*0030*/ 	.string	"-arch sm_90a -m 64 "



//--------------------- .note.nv.cuinfo           --------------------------
	.section	.note.nv.cuinfo,"",@"SHT_NOTE"
	.sectionflags	@"SHF_NOTE_NV_CUINFO"
        /*0018*/ 	.short	0x0002
        /*001a*/ 	.short	0x005a
        /*001c*/ 	.short	0x0082
	.zero		2


//--------------------- .nv.info                  --------------------------
	.section	.nv.info,"",@"SHT_CUDA_INFO"
	.align	4


	//----- nvinfo : EIATTR_REGCOUNT
	.align		4
        /*0000*/ 	.byte	0x04, 0x2f
        /*0002*/ 	.short	(.L_16 - .L_15)
	.align		4
.L_15:
        /*0004*/ 	.word	index@(_ZN7cutlass13device_kernelINS_4fmha6kernel28FmhaKernelTmaWarpSpecializedINS1_10collective30FmhaMainloopTmaWarpSpecializedINS_10bfloat16_tEffN4cute5tupleIJNS7_1CILi128EEENS9_ILi64EEENS9_ILi160EEEEEENS8_IJiNS9_ILi1EEENS8_IJiiEEEEEESG_SG_NS4_12CausalFusionEJNS2_6OptionILNS2_3TagE0ENS9_ILb1EEEEENSI_ILSJ_2ESK_EEEEENS4_15FmhaFwdEpilogueIS6_fNS8_IJSB_SC_SB_EEEEENS2_23PersistentTileSchedulerEJSL_SM_EEEEEvNT_6ParamsE)
        /*0008*/ 	.word	0x000000a8


	//----- nvinfo : EIATTR_FRAME_SIZE
	.align		4
.L_16:
        /*000c*/ 	.byte	0x04, 0x11
        /*000e*/ 	.short	(.L_18 - .L_17)
	.align		4
.L_17:
        /*0010*/ 	.word	index@($__internal_0_$__cuda_sm20_rcp_rn_f32_slowpath)
        /*0014*/ 	.word	0x00000000


	//----- nvinfo : EIATTR_FRAME_SIZE
	.align		4
.L_18:
        /*0018*/ 	.byte	0x04, 0x11
        /*001a*/ 	.short	(.L_20 - .L_19)
	.align		4
.L_19:
        /*001c*/ 	.word	index@(_ZN7cutlass13device_kernelINS_4fmha6kernel28FmhaKernelTmaWarpSpecializedINS1_10collective30FmhaMainloopTmaWarpSpecializedINS_10bfloat16_tEffN4cute5tupleIJNS7_1CILi128EEENS9_ILi64EEENS9_ILi160EEEEEENS8_IJiNS9_ILi1EEENS8_IJiiEEEEEESG_SG_NS4_12CausalFusionEJNS2_6OptionILNS2_3TagE0ENS9_ILb1EEEEENSI_ILSJ_2ESK_EEEEENS4_15FmhaFwdEpilogueIS6_fNS8_IJSB_SC_SB_EEEEENS2_23PersistentTileSchedulerEJSL_SM_EEEEEvNT_6ParamsE)
        /*0020*/ 	.word	0x00000000


	//----- nvinfo : EIATTR_MIN_STACK_SIZE
	.align		4
.L_20:
        /*0024*/ 	.byte	0x04, 0x12
        /*0026*/ 	.short	(.L_22 - .L_21)
	.align		4
.L_21:
        /*0028*/ 	.word	index@(_ZN7cutlass13device_kernelINS_4fmha6kernel28FmhaKernelTmaWarpSpecializedINS1_10collective30FmhaMainloopTmaWarpSpecializedINS_10bfloat16_tEffN4cute5tupleIJNS7_1CILi128EEENS9_ILi64EEENS9_ILi160EEEEEENS8_IJiNS9_ILi1EEENS8_IJiiEEEEEESG_SG_NS4_12CausalFusionEJNS2_6OptionILNS2_3TagE0ENS9_ILb1EEEEENSI_ILSJ_2ESK_EEEEENS4_15FmhaFwdEpilogueIS6_fNS8_IJSB_SC_SB_EEEEENS2_23PersistentTileSchedulerEJSL_SM_EEEEEvNT_6ParamsE)
        /*002c*/ 	.word	0x00000000
.L_22:


//--------------------- .nv.compat                --------------------------
	.section	.nv.compat,"",@"SHT_CUDA_COMPAT_INFO"
	.align	4
        /*0000*/ 	.byte	0x02, 0x09, 0x01, 0x00, 0x02, 0x02, 0x04, 0x00, 0x02, 0x05, 0x05, 0x00, 0x03, 0x07, 0x01, 0x01
        /*0010*/ 	.byte	0x02, 0x03, 0x01, 0x00, 0x02, 0x06, 0x01, 0x00, 0x04, 0x0b, 0x08, 0x00, 0x00, 0x00, 0x00, 0x00
        /*0020*/ 	.byte	0x00, 0x00, 0x00, 0x00


//--------------------- .nv.info._ZN7cutlass13device_kernelINS_4fmha6kernel28FmhaKernelTmaWarpSpecializedINS1_10collective30FmhaMainloopTmaWarpSpecializedINS_10bfloat16_tEffN4cute5tupleIJNS7_1CILi128EEENS9_ILi64EEENS9_ILi160EEEEEENS8_IJiNS9_ILi1EEENS8_IJiiEEEEEESG_SG_NS4_12CausalFusionEJNS2_6OptionILNS2_3TagE0ENS9_ILb1EEEEENSI_ILSJ_2ESK_EEEEENS4_15FmhaFwdEpilogueIS6_fNS8_IJSB_SC_SB_EEEEENS2_23PersistentTileSchedulerEJSL_SM_EEEEEvNT_6ParamsE --------------------------
	.section	.nv.info._ZN7cutlass13device_kernelINS_4fmha6kernel28FmhaKernelTmaWarpSpecializedINS1_10collective30FmhaMainloopTmaWarpSpecializedINS_10bfloat16_tEffN4cute5tupleIJNS7_1CILi128EEENS9_ILi64EEENS9_ILi160EEEEEENS8_IJiNS9_ILi1EEENS8_IJiiEEEEEESG_SG_NS4_12CausalFusionEJNS2_6OptionILNS2_3TagE0ENS9_ILb1EEEEENSI_ILSJ_2ESK_EEEEENS4_15FmhaFwdEpilogueIS6_fNS8_IJSB_SC_SB_EEEEENS2_23PersistentTileSchedulerEJSL_SM_EEEEEvNT_6ParamsE,"",@"SHT_CUDA_INFO"
	.sectionflags	@""
	.align	4


	//----- nvinfo : EIATTR_CUDA_API_VERSION
	.align		4
        /*0000*/ 	.byte	0x04, 0x37
        /*0002*/ 	.short	(.L_24 - .L_23)
.L_23:
        /*0004*/ 	.word	0x00000082


	//----- nvinfo : EIATTR_KPARAM_INFO
	.align		4
.L_24:
        /*0008*/ 	.byte	0x04, 0x17
        /*000a*/ 	.short	(.L_26 - .L_25)
.L_25:
        /*000c*/ 	.word	0x00000000
        /*0010*/ 	.short	0x0000
        /*0012*/ 	.short	0x0070
        /*0014*/ 	.byte	0x00, 0xf0, 0x01, 0x20


	//----- nvinfo : EIATTR_SPARSE_MMA_MASK
	.align		4
.L_26:
        /*0018*/ 	.byte	0x03, 0x50
        /*001a*/ 	.short	0x0000


	//----- nvinfo : EIATTR_MAXREG_COUNT
	.align		4
        /*001c*/ 	.byte	0x03, 0x1b
        /*001e*/ 	.short	0x00a8


	//----- nvinfo : EIATTR_NUM_BARRIERS
	.align		4
        /*0020*/ 	.byte	0x02, 0x4c
        /*0022*/ 	.byte	0x02
	.zero		1


	//----- nvinfo : EIATTR_EXTERNS
	.align		4
        /*0024*/ 	.byte	0x04, 0x0f
        /*0026*/ 	.short	(.L_28 - .L_27)


	//   ....[0]....
	.align		4
.L_27:
        /*0028*/ 	.word	index@(__assertfail)


	//----- nvinfo : EIATTR_MERCURY_ISA_VERSION
	.align		4
.L_28:
        /*002c*/ 	.byte	0x03, 0x5f
        /*002e*/ 	.short	0x0101


	//----- nvinfo : EIATTR_INT_WARP_WIDE_INSTR_OFFSETS
	.align		4
        /*0030*/ 	.byte	0x04, 0x31
        /*0032*/ 	.short	(.L_30 - .L_29)


	//   ....[0]....
.L_29:
        /*0034*/ 	.word	0x00000760


	//   ....[1]....
        /*0038*/ 	.word	0x00000770


	//   ....[2]....
        /*003c*/ 	.word	0x00000780


	//   ....[3]....
        /*0040*/ 	.word	0x00000790


	//   ....[4]....
        /*0044*/ 	.word	0x00000800


	//   ....[5]....
        /*0048*/ 	.word	0x000009e0


	//   ....[6]....
        /*004c*/ 	.word	0x00000a90


	//----- nvinfo : EIATTR_COOP_GROUP_MASK_REGIDS
	.align		4
.L_30:
        /*0050*/ 	.byte	0x04, 0x29
        /*0052*/ 	.short	(.L_32 - .L_31)


	//   ....[0]....
.L_31:
        /*0054*/ 	.word	0xffffffff


	//   ....[1]....
        /*0058*/ 	.word	0xffffffff


	//   ....[2]....
        /*005c*/ 	.word	0xffffffff


	//   ....[3]....
        /*0060*/ 	.word	0xffffffff


	//   ....[4]....
        /*0064*/ 	.word	0xffffffff


	//   ....[5]....
        /*0068*/ 	.word	0xffffffff


	//   ....[6]....
        /*006c*/ 	.word	0xffffffff


	//   ....[7]....
        /*0070*/ 	.word	0xffffffff


	//   ....[8]....
        /*0074*/ 	.word	0xffffffff


	//   ....[9]....
        /*0078*/ 	.word	0xffffffff


	//   ....[10]....
        /*007c*/ 	.word	0xffffffff


	//   ....[11]....
        /*0080*/ 	.word	0xffffffff


	//   ....[12]....
        /*0084*/ 	.word	0xffffffff


	//   ....[13]....
        /*0088*/ 	.word	0xffffffff


	//   ....[14]....
        /*008c*/ 	.word	0xffffffff


	//   ....[15]....
        /*0090*/ 	.word	0xffffffff


	//   ....[16]....
        /*0094*/ 	.word	0xffffffff


	//   ....[17]....
        /*0098*/ 	.word	0xffffffff


	//   ....[18]....
        /*009c*/ 	.word	0xffffffff


	//   ....[19]....
        /*00a0*/ 	.word	0xffffffff


	//   ....[20]....
        /*00a4*/ 	.word	0xffffffff


	//   ....[21]....
        /*00a8*/ 	.word	0xffffffff


	//----- nvinfo : EIATTR_COOP_GROUP_INSTR_OFFSETS
	.align		4
.L_32:
        /*00ac*/ 	.byte	0x04, 0x28
        /*00ae*/ 	.short	(.L_34 - .L_33)


	//   ....[0]....
.L_33:
        /*00b0*/ 	.word	0x00000070


	//   ....[1]....
        /*00b4*/ 	.word	0x000000a0


	//   ....[2]....
        /*00b8*/ 	.word	0x000001d0


	//   ....[3]....
        /*00bc*/ 	.word	0x000003e0


	//   ....[4]....
        /*00c0*/ 	.word	0x000005a0


	//   ....[5]....
        /*00c4*/ 	.word	0x00000700


	//   ....[6]....
        /*00c8*/ 	.word	0x00001e70


	//   ....[7]....
        /*00cc*/ 	.word	0x00001f30


	//   ....[8]....
        /*00d0*/ 	.word	0x00001fb0


	//   ....[9]....
        /*00d4*/ 	.word	0x000020f0


	//   ....[10]....
        /*00d8*/ 	.word	0x00003c50


	//   ....[11]....
        /*00dc*/ 	.word	0x00003c70


	//   ....[12]....
        /*00e0*/ 	.word	0x00003ef0


	//   ....[13]....
        /*00e4*/ 	.word	0x00003ff0


	//   ....[14]....
        /*00e8*/ 	.word	0x000062d0


	//   ....[15]....
        /*00ec*/ 	.word	0x000063d0


	//   ....[16]....
        /*00f0*/ 	.word	0x00006820


	//   ....[17]....
        /*00f4*/ 	.word	0x00006940


	//   ....[18]....
        /*00f8*/ 	.word	0x00008450


	//   ....[19]....
        /*00fc*/ 	.word	0x00008480


	//   ....[20]....
        /*0100*/ 	.word	0x000084d0


	//   ....[21]....
        /*0104*/ 	.word	0x000084f0


	//----- nvinfo : EIATTR_REG_RECONFIG
	.align		4
.L_34:
        /*0108*/ 	.byte	0x01, 0x54
	.zero		2


	//----- nvinfo : EIATTR_SYSCALL_OFFSETS
	.align		4
        /*010c*/ 	.byte	0x04, 0x46
        /*010e*/ 	.short	(.L_36 - .L_35)


	//   ....[0]....
.L_35:
        /*0110*/ 	.word	0x00009230


	//   ....[1]....
        /*0114*/ 	.word	0x00009390


	//----- nvinfo : EIATTR_MBARRIER_INSTR_OFFSETS
	.align		4
.L_36:
        /*0118*/ 	.byte	0x04, 0x39
        /*011a*/ 	.short	(.L_38 - .L_37)


	//   ....[0]....
.L_37:
        /*011c*/ 	.word	0x00000390
        /*0120*/ 	.word	0x000000ff
        /*0124*/ 	.word	0x00027450
        /*0128*/ 	.short	0x0100
        /*012a*/ 	.byte	0x08
	.zero		1


	//   ....[1]....
        /*012c*/ 	.word	0x000003a0
        /*0130*/ 	.word	0x000000ff
        /*0134*/ 	.word	0x00027460
        /*0138*/ 	.short	0x0100
        /*013a*/ 	.byte	0x08
	.zero		1


	//   ....[2]....
        /*013c*/ 	.word	0x000003b0
        /*0140*/ 	.word	0x000000ff
        /*0144*/ 	.word	0x00027458
        /*0148*/ 	.short	0x0100
        /*014a*/ 	.byte	0x08
	.zero		1


	//   ....[3]....
        /*014c*/ 	.word	0x000003c0
        /*0150*/ 	.word	0x000000ff
        /*0154*/ 	.word	0x00027468
        /*0158*/ 	.short	0x0100
        /*015a*/ 	.byte	0x08
	.zero		1


	//   ....[4]....
        /*015c*/ 	.word	0x000004f0
        /*0160*/ 	.word	0x000000ff
        /*0164*/ 	.word	0x00027400
        /*0168*/ 	.short	0x0100
        /*016a*/ 	.byte	0x08
	.zero		1


	//   ....[5]....
        /*016c*/ 	.word	0x00000500
        /*0170*/ 	.word	0x000000ff
        /*0174*/ 	.word	0x00027428
        /*0178*/ 	.short	0x0100
        /*017a*/ 	.byte	0x08
	.zero		1


	//   ....[6]....
        /*017c*/ 	.word	0x00000510
        /*0180*/ 	.word	0x000000ff
        /*0184*/ 	.word	0x00027408
        /*0188*/ 	.short	0x0100
        /*018a*/ 	.byte	0x08
	.zero		1


	//   ....[7]....
        /*018c*/ 	.word	0x00000520
        /*0190*/ 	.word	0x000000ff
        /*0194*/ 	.word	0x00027430
        /*0198*/ 	.short	0x0100
        /*019a*/ 	.byte	0x08
	.zero		1


	//   ....[8]....
        /*019c*/ 	.word	0x00000530
        /*01a0*/ 	.word	0x000000ff
        /*01a4*/ 	.word	0x00027410
        /*01a8*/ 	.short	0x0100
        /*01aa*/ 	.byte	0x08
	.zero		1


	//   ....[9]....
        /*01ac*/ 	.word	0x00000540
        /*01b0*/ 	.word	0x000000ff
        /*01b4*/ 	.word	0x00027438
        /*01b8*/ 	.short	0x0100
        /*01ba*/ 	.byte	0x08
	.zero		1


	//   ....[10]....
        /*01bc*/ 	.word	0x00000550
        /*01c0*/ 	.word	0x000000ff
        /*01c4*/ 	.word	0x00027418
        /*01c8*/ 	.short	0x0100
        /*01ca*/ 	.byte	0x08
	.zero		1


	//   ....[11]....
        /*01cc*/ 	.word	0x00000560
        /*01d0*/ 	.word	0x000000ff
        /*01d4*/ 	.word	0x00027440
        /*01d8*/ 	.short	0x0100
        /*01da*/ 	.byte	0x08
	.zero		1


	//   ....[12]....
        /*01dc*/ 	.word	0x00000570
        /*01e0*/ 	.word	0x000000ff
        /*01e4*/ 	.word	0x00027420
        /*01e8*/ 	.short	0x0100
        /*01ea*/ 	.byte	0x08
	.zero		1


	//   ....[13]....
        /*01ec*/ 	.word	0x00000580
        /*01f0*/ 	.word	0x000000ff
        /*01f4*/ 	.word	0x00027448
        /*01f8*/ 	.short	0x0100
        /*01fa*/ 	.byte	0x08
	.zero		1


	//   ....[14]....
        /*01fc*/ 	.word	0x000006b0
        /*0200*/ 	.word	0x000000ff
        /*0204*/ 	.word	0x00027470
        /*0208*/ 	.short	0x0100
        /*020a*/ 	.byte	0x08
	.zero		1


	//   ....[15]....
        /*020c*/ 	.word	0x000006c0
        /*0210*/ 	.word	0x000000ff
        /*0214*/ 	.word	0x00027480
        /*0218*/ 	.short	0x0100
        /*021a*/ 	.byte	0x08
	.zero		1


	//   ....[16]....
        /*021c*/ 	.word	0x000006d0
        /*0220*/ 	.word	0x000000ff
        /*0224*/ 	.word	0x00027478
        /*0228*/ 	.short	0x0100
        /*022a*/ 	.byte	0x08
	.zero		1


	//   ....[17]....
        /*022c*/ 	.word	0x000006e0
        /*0230*/ 	.word	0x000000ff
        /*0234*/ 	.word	0x00027488
        /*0238*/ 	.short	0x0100
        /*023a*/ 	.byte	0x08
	.zero		1


	//   ....[18]....
        /*023c*/ 	.word	0x00000820
        /*0240*/ 	.word	0x000000ff
        /*0244*/ 	.word	0x00027490
        /*0248*/ 	.short	0x0100
        /*024a*/ 	.byte	0x06
	.zero		1


	//   ....[19]....
        /*024c*/ 	.word	0x00000830
        /*0250*/ 	.word	0x000000ff
        /*0254*/ 	.word	0x00027498
        /*0258*/ 	.short	0x0100
        /*025a*/ 	.byte	0x06
	.zero		1


	//   ....[20]....
        /*025c*/ 	.word	0x00000840
        /*0260*/ 	.word	0x000000ff
        /*0264*/ 	.word	0x000274a0
        /*0268*/ 	.short	0x0100
        /*026a*/ 	.byte	0x06
	.zero		1


	//   ....[21]....
        /*026c*/ 	.word	0x00000850
        /*0270*/ 	.word	0x000000ff
        /*0274*/ 	.word	0x000274a8
        /*0278*/ 	.short	0x0100
        /*027a*/ 	.byte	0x06
	.zero		1


	//   ....[22]....
        /*027c*/ 	.word	0x00000950
        /*0280*/ 	.word	0x000000ff
        /*0284*/ 	.word	0x000274c0
        /*0288*/ 	.short	0x0100
        /*028a*/ 	.byte	0x08
	.zero		1


	//   ....[23]....
        /*028c*/ 	.word	0x00000960
        /*0290*/ 	.word	0x000000ff
        /*0294*/ 	.word	0x000274e0
        /*0298*/ 	.short	0x0100
        /*029a*/ 	.byte	0x08
	.zero		1


	//   ....[24]....
        /*029c*/ 	.word	0x00000970
        /*02a0*/ 	.word	0x000000ff
        /*02a4*/ 	.word	0x000274c8
        /*02a8*/ 	.short	0x0100
        /*02aa*/ 	.byte	0x08
	.zero		1


	//   ....[25]....
        /*02ac*/ 	.word	0x00000980
        /*02b0*/ 	.word	0x000000ff
        /*02b4*/ 	.word	0x000274e8
        /*02b8*/ 	.short	0x0100
        /*02ba*/ 	.byte	0x08
	.zero		1


	//   ....[26]....
        /*02bc*/ 	.word	0x00000990
        /*02c0*/ 	.word	0x000000ff
        /*02c4*/ 	.word	0x000274d0
        /*02c8*/ 	.short	0x0100
        /*02ca*/ 	.byte	0x08
	.zero		1


	//   ....[27]....
        /*02cc*/ 	.word	0x000009a0
        /*02d0*/ 	.word	0x000000ff
        /*02d4*/ 	.word	0x000274f0
        /*02d8*/ 	.short	0x0100
        /*02da*/ 	.byte	0x08
	.zero		1


	//   ....[28]....
        /*02dc*/ 	.word	0x000009b0
        /*02e0*/ 	.word	0x000000ff
        /*02e4*/ 	.word	0x000274d8
        /*02e8*/ 	.short	0x0100
        /*02ea*/ 	.byte	0x08
	.zero		1


	//   ....[29]....
        /*02ec*/ 	.word	0x000009c0
        /*02f0*/ 	.word	0x000000ff
        /*02f4*/ 	.word	0x000274f8
        /*02f8*/ 	.short	0x0100
        /*02fa*/ 	.byte	0x08
	.zero		1


	//   ....[30]....
        /*02fc*/ 	.word	0x00000ac0
        /*0300*/ 	.word	0x000000ff
        /*0304*/ 	.word	0x000274b0
        /*0308*/ 	.short	0x0100
        /*030a*/ 	.byte	0x06
	.zero		1


	//   ....[31]....
        /*030c*/ 	.word	0x000013e0
        /*0310*/ 	.word	0x000000ff
        /*0314*/ 	.word	0x00027450
        /*0318*/ 	.short	0x010a
        /*031a*/ 	.byte	0x04
	.zero		1


	//   ....[32]....
        /*031c*/ 	.word	0x000014a0
        /*0320*/ 	.word	0x000000ff
        /*0324*/ 	.word	0x00027400
        /*0328*/ 	.short	0x010a
        /*032a*/ 	.byte	0x05
	.zero		1


	//   ....[33]....
        /*032c*/ 	.word	0x000014c0
        /*0330*/ 	.word	0x000000ff
        /*0334*/ 	.word	0xfffffff8
        /*0338*/ 	.short	0x010a
        /*033a*/ 	.byte	0x07
	.zero		1


	//   ....[34]....
        /*033c*/ 	.word	0x00002a80
        /*0340*/ 	.word	0x0000001a
        /*0344*/ 	.word	0x00000000
        /*0348*/ 	.short	0x0101
        /*034a*/ 	.byte	0x04
	.zero		1


	//   ....[35]....
        /*034c*/ 	.word	0x00002de0
        /*0350*/ 	.word	0x000000ff
        /*0354*/ 	.word	0x00027400
        /*0358*/ 	.short	0x010a
        /*035a*/ 	.byte	0x06
	.zero		1


	//   ....[36]....
        /*035c*/ 	.word	0x000035c0
        /*0360*/ 	.word	0x000000ff
        /*0364*/ 	.word	0x00000000
        /*0368*/ 	.short	0x0101
        /*036a*/ 	.byte	0x05
	.zero		1


	//   ....[37]....
        /*036c*/ 	.word	0x00003710
        /*0370*/ 	.word	0x000000ff
        /*0374*/ 	.word	0x00027400
        /*0378*/ 	.short	0x010a
        /*037a*/ 	.byte	0x06
	.zero		1


	//   ....[38]....
        /*037c*/ 	.word	0x00004b50
        /*0380*/ 	.word	0x000000ff
        /*0384*/ 	.word	0x00027400
        /*0388*/ 	.short	0x010a
        /*038a*/ 	.byte	0x0a
	.zero		1


	//   ....[39]....
        /*038c*/ 	.word	0x000050c0
        /*0390*/ 	.word	0x000000ff
        /*0394*/ 	.word	0x00027400
        /*0398*/ 	.short	0x010a
        /*039a*/ 	.byte	0x0a
	.zero		1


	//   ....[40]....
        /*039c*/ 	.word	0x00005870
        /*03a0*/ 	.word	0x000000ff
        /*03a4*/ 	.word	0x00000000
        /*03a8*/ 	.short	0x0101
        /*03aa*/ 	.byte	0x0a
	.zero		1


	//   ....[41]....
        /*03ac*/ 	.word	0x00005920
        /*03b0*/ 	.word	0x000000ff
        /*03b4*/ 	.word	0x00000000
        /*03b8*/ 	.short	0x0101
        /*03ba*/ 	.byte	0x04
	.zero		1


	//   ....[42]....
        /*03bc*/ 	.word	0x00005ad0
        /*03c0*/ 	.word	0x000000ff
        /*03c4*/ 	.word	0x00027400
        /*03c8*/ 	.short	0x010a
        /*03ca*/ 	.byte	0x06
	.zero		1


	//   ....[43]....
        /*03cc*/ 	.word	0x000073e0
        /*03d0*/ 	.word	0x000000ff
        /*03d4*/ 	.word	0x00027400
        /*03d8*/ 	.short	0x010a
        /*03da*/ 	.byte	0x0a
	.zero		1


	//   ....[44]....
        /*03dc*/ 	.word	0x00007990
        /*03e0*/ 	.word	0x000000ff
        /*03e4*/ 	.word	0x00027400
        /*03e8*/ 	.short	0x010a
        /*03ea*/ 	.byte	0x0a
	.zero		1


	//   ....[45]....
        /*03ec*/ 	.word	0x00008140
        /*03f0*/ 	.word	0x000000ff
        /*03f4*/ 	.word	0x00000000
        /*03f8*/ 	.short	0x0101
        /*03fa*/ 	.byte	0x0a
	.zero		1


	//   ....[46]....
        /*03fc*/ 	.word	0x000081f0
        /*0400*/ 	.word	0x000000ff
        /*0404*/ 	.word	0x00000000
        /*0408*/ 	.short	0x0101
        /*040a*/ 	.byte	0x04
	.zero		1


	//   ....[47]....
        /*040c*/ 	.word	0x000083a0
        /*0410*/ 	.word	0x000000ff
        /*0414*/ 	.word	0x00000000
        /*0418*/ 	.short	0x0101
        /*041a*/ 	.byte	0x05
	.zero		1


	//   ....[48]....
        /*041c*/ 	.word	0x00008420
        /*0420*/ 	.word	0x000000ff
        /*0424*/ 	.word	0x00000000
        /*0428*/ 	.short	0x0101
        /*042a*/ 	.byte	0x04
	.zero		1


	//   ....[49]....
        /*042c*/ 	.word	0x00008b10
        /*0430*/ 	.word	0x000000ff
        /*0434*/ 	.word	0x00000008
        /*0438*/ 	.short	0x010a
        /*043a*/ 	.byte	0x07
	.zero		1


	//   ....[50]....
        /*043c*/ 	.word	0x0000a5d0
        /*0440*/ 	.word	0x00000000
        /*0444*/ 	.word	0x00027490
        /*0448*/ 	.short	0x0101
        /*044a*/ 	.byte	0x26
	.zero		1


	//   ....[51]....
        /*044c*/ 	.word	0x0000a990
        /*0450*/ 	.word	0x00000007
        /*0454*/ 	.word	0x00027460
        /*0458*/ 	.short	0x010a
        /*045a*/ 	.byte	0x3f
	.zero		1


	//   ....[52]....
        /*045c*/ 	.word	0x0000ad60
        /*0460*/ 	.word	0x00000007
        /*0464*/ 	.word	0x000274b0
        /*0468*/ 	.short	0x0101
        /*046a*/ 	.byte	0x3f
	.zero		1


	//   ....[53]....
        /*046c*/ 	.word	0x0000ad70
        /*0470*/ 	.word	0x00000007
        /*0474*/ 	.word	0x000274b0
        /*0478*/ 	.short	0x010a
        /*047a*/ 	.byte	0x3f
	.zero		1


	//   ....[54]....
        /*047c*/ 	.word	0x0000ae10
        /*0480*/ 	.word	0x00000004
        /*0484*/ 	.word	0x00027460
        /*0488*/ 	.short	0x010a
        /*048a*/ 	.byte	0x3f
	.zero		1


	//   ....[55]....
        /*048c*/ 	.word	0x0000b580
        /*0490*/ 	.word	0x00000008
        /*0494*/ 	.word	0x00027428
        /*0498*/ 	.short	0x010a
        /*049a*/ 	.byte	0x3f
	.zero		1


	//   ....[56]....
        /*049c*/ 	.word	0x0000b930
        /*04a0*/ 	.word	0x00000005
        /*04a4*/ 	.word	0x000274b0
        /*04a8*/ 	.short	0x0101
        /*04aa*/ 	.byte	0x3f
	.zero		1


	//   ....[57]....
        /*04ac*/ 	.word	0x0000b940
        /*04b0*/ 	.word	0x00000005
        /*04b4*/ 	.word	0x000274b0
        /*04b8*/ 	.short	0x010a
        /*04ba*/ 	.byte	0x3f
	.zero		1


	//   ....[58]....
        /*04bc*/ 	.word	0x0000b9f0
        /*04c0*/ 	.word	0x00000007
        /*04c4*/ 	.word	0x00027428
        /*04c8*/ 	.short	0x010a
        /*04ca*/ 	.byte	0x3f
	.zero		1


	//   ....[59]....
        /*04cc*/ 	.word	0x0000bdf0
        /*04d0*/ 	.word	0x00000007
        /*04d4*/ 	.word	0x00027428
        /*04d8*/ 	.short	0x010a
        /*04da*/ 	.byte	0x3f
	.zero		1


	//   ....[60]....
        /*04dc*/ 	.word	0x0000c1c0
        /*04e0*/ 	.word	0x00000007
        /*04e4*/ 	.word	0x00027428
        /*04e8*/ 	.short	0x010a
        /*04ea*/ 	.byte	0x3f
	.zero		1


	//   ....[61]....
        /*04ec*/ 	.word	0x0000c5e0
        /*04f0*/ 	.word	0x00000004
        /*04f4*/ 	.word	0x00027450
        /*04f8*/ 	.short	0x010a
        /*04fa*/ 	.byte	0x3f
	.zero		1


	//   ....[62]....
        /*04fc*/ 	.word	0x0000c640
        /*0500*/ 	.word	0x00000006
        /*0504*/ 	.word	0x00027400
        /*0508*/ 	.short	0x010a
        /*050a*/ 	.byte	0x3f
	.zero		1


	//   ....[63]....
        /*050c*/ 	.word	0x0000c6a0
        /*0510*/ 	.word	0x00000003
        /*0514*/ 	.word	0xfffffff8
        /*0518*/ 	.short	0x010a
        /*051a*/ 	.byte	0x3f
	.zero		1


	//   ....[64]....
        /*051c*/ 	.word	0x0000c700
        /*0520*/ 	.word	0x00000008
        /*0524*/ 	.word	0x00027400
        /*0528*/ 	.short	0x010a
        /*052a*/ 	.byte	0x3f
	.zero		1


	//   ....[65]....
        /*052c*/ 	.word	0x0000c760
        /*0530*/ 	.word	0x00000005
        /*0534*/ 	.word	0x00027400
        /*0538*/ 	.short	0x010a
        /*053a*/ 	.byte	0x3f
	.zero		1


	//   ....[66]....
        /*053c*/ 	.word	0x0000c7c0
        /*0540*/ 	.word	0x00000009
        /*0544*/ 	.word	0x00027400
        /*0548*/ 	.short	0x010a
        /*054a*/ 	.byte	0x3f
	.zero		1


	//   ....[67]....
        /*054c*/ 	.word	0x0000c820
        /*0550*/ 	.word	0x00000005
        /*0554*/ 	.word	0x00027400
        /*0558*/ 	.short	0x010a
        /*055a*/ 	.byte	0x3f
	.zero		1


	//   ....[68]....
        /*055c*/ 	.word	0x0000c880
        /*0560*/ 	.word	0x00000009
        /*0564*/ 	.word	0x00027400
        /*0568*/ 	.short	0x010a
        /*056a*/ 	.byte	0x3f
	.zero		1


	//   ....[69]....
        /*056c*/ 	.word	0x0000c8e0
        /*0570*/ 	.word	0x00000003
        /*0574*/ 	.word	0x00000008
        /*0578*/ 	.short	0x010a
        /*057a*/ 	.byte	0x3f
	.zero		1


	//   ....[70]....
        /*057c*/ 	.word	0x0000c9b0
        /*0580*/ 	.word	0x00000007
        /*0584*/ 	.word	0x00027460
        /*0588*/ 	.short	0x010a
        /*058a*/ 	.byte	0x3f
	.zero		1


	//   ....[71]....
        /*058c*/ 	.word	0x0000ca00
        /*0590*/ 	.word	0x00000007
        /*0594*/ 	.word	0x000274b0
        /*0598*/ 	.short	0x010a
        /*059a*/ 	.byte	0x3f
	.zero		1


	//   ....[72]....
        /*059c*/ 	.word	0x0000ca50
        /*05a0*/ 	.word	0x00000004
        /*05a4*/ 	.word	0x00027460
        /*05a8*/ 	.short	0x010a
        /*05aa*/ 	.byte	0x3f
	.zero		1


	//   ....[73]....
        /*05ac*/ 	.word	0x0000cb20
        /*05b0*/ 	.word	0x00000008
        /*05b4*/ 	.word	0x00027428
        /*05b8*/ 	.short	0x010a
        /*05ba*/ 	.byte	0x3f
	.zero		1


	//   ....[74]....
        /*05bc*/ 	.word	0x0000cb70
        /*05c0*/ 	.word	0x00000005
        /*05c4*/ 	.word	0x000274b0
        /*05c8*/ 	.short	0x010a
        /*05ca*/ 	.byte	0x3f
	.zero		1


	//   ....[75]....
        /*05cc*/ 	.word	0x0000cbc0
        /*05d0*/ 	.word	0x00000007
        /*05d4*/ 	.word	0x00027428
        /*05d8*/ 	.short	0x010a
        /*05da*/ 	.byte	0x3f
	.zero		1


	//   ....[76]....
        /*05dc*/ 	.word	0x0000cc10
        /*05e0*/ 	.word	0x00000007
        /*05e4*/ 	.word	0x00027428
        /*05e8*/ 	.short	0x010a
        /*05ea*/ 	.byte	0x3f
	.zero		1


	//   ....[77]....
        /*05ec*/ 	.word	0x0000cc60
        /*05f0*/ 	.word	0x00000007
        /*05f4*/ 	.word	0x00027428
        /*05f8*/ 	.short	0x010a
        /*05fa*/ 	.byte	0x3f
	.zero		1


	//----- nvinfo : EIATTR_NUM_MBARRIERS
	.align		4
.L_38:
        /*05fc*/ 	.byte	0x03, 0x38
        /*05fe*/ 	.short	0x001f


	//----- nvinfo : EIATTR_EXIT_INSTR_OFFSETS
	.align		4
        /*0600*/ 	.byte	0x04, 0x1c
        /*0602*/ 	.short	(.L_40 - .L_39)


	//   ....[0]....
.L_39:
        /*0604*/ 	.word	0x00000b20


	//   ....[1]....
        /*0608*/ 	.word	0x00000b90


	//   ....[2]....
        /*060c*/ 	.word	0x0000a600


	//   ....[3]....
        /*0610*/ 	.word	0x0000a660


	//   ....[4]....
        /*0614*/ 	.word	0x0000a690


	//   ....[5]....
        /*0618*/ 	.word	0x0000b1d0


	//   ....[6]....
        /*061c*/ 	.word	0x0000b200


	//   ....[7]....
        /*0620*/ 	.word	0x0000c5c0


	//----- nvinfo : EIATTR_MAX_THREADS
	.align		4
.L_40:
        /*0624*/ 	.byte	0x04, 0x05
        /*0626*/ 	.short	(.L_42 - .L_41)
.L_41:
        /*0628*/ 	.word	0x00000180
        /*062c*/ 	.word	0x00000001
        /*0630*/ 	.word	0x00000001


	//----- nvinfo : EIATTR_CRS_STACK_SIZE
	.align		4
.L_42:
        /*0634*/ 	.byte	0x04, 0x1e
        /*0636*/ 	.short	(.L_44 - .L_43)
.L_43:
        /*0638*/ 	.word	0x00000000


	//----- nvinfo : EIATTR_CBANK_PARAM_SIZE
	.align		4
.L_44:
        /*063c*/ 	.byte	0x03, 0x19
        /*063e*/ 	.short	0x0870


	//----- nvinfo : EIATTR_PARAM_CBANK
	.align		4
        /*0640*/ 	.byte	0x04, 0x0a
        /*0642*/ 	.short	(.L_46 - .L_45)
	.align		4
.L_45:
        /*0644*/ 	.word	index@(.nv.constant0._ZN7cutlass13device_kernelINS_4fmha6kernel28FmhaKernelTmaWarpSpecializedINS1_10collective30FmhaMainloopTmaWarpSpecializedINS_10bfloat16_tEffN4cute5tupleIJNS7_1CILi128EEENS9_ILi64EEENS9_ILi160EEEEEENS8_IJiNS9_ILi1EEENS8_IJiiEEEEEESG_SG_NS4_12CausalFusionEJNS2_6OptionILNS2_3TagE0ENS9_ILb1EEEEENSI_ILSJ_2ESK_EEEEENS4_15FmhaFwdEpilogueIS6_fNS8_IJSB_SC_SB_EEEEENS2_23PersistentTileSchedulerEJSL_SM_EEEEEvNT_6ParamsE)
        /*0648*/ 	.short	0x0210
        /*064a*/ 	.short	0x0870


	//----- nvinfo : EIATTR_SW_WAR
	.align		4
.L_46:
        /*064c*/ 	.byte	0x04, 0x36
        /*064e*/ 	.short	(.L_48 - .L_47)
.L_47:
        /*0650*/ 	.word	0x00000008
.L_48:


//--------------------- .nv.callgraph             --------------------------
	.section	.nv.callgraph,"",@"SHT_CUDA_CALLGRAPH"
	.align	4
	.sectionentsize	8
	.align		4
        /*0000*/ 	.word	0x00000000
	.align		4
        /*0004*/ 	.word	0xffffffff
	.align		4
        /*0008*/ 	.word	index@(_ZN7cutlass13device_kernelINS_4fmha6kernel28FmhaKernelTmaWarpSpecializedINS1_10collective30FmhaMainloopTmaWarpSpecializedINS_10bfloat16_tEffN4cute5tupleIJNS7_1CILi128EEENS9_ILi64EEENS9_ILi160EEEEEENS8_IJiNS9_ILi1EEENS8_IJiiEEEEEESG_SG_NS4_12CausalFusionEJNS2_6OptionILNS2_3TagE0ENS9_ILb1EEEEENSI_ILSJ_2ESK_EEEEENS4_15FmhaFwdEpilogueIS6_fNS8_IJSB_SC_SB_EEEEENS2_23PersistentTileSchedulerEJSL_SM_EEEEEvNT_6ParamsE)
	.align		4
        /*000c*/ 	.word	index@(__assertfail)
	.align		4
        /*0010*/ 	.word	0x00000000
	.align		4
        /*0014*/ 	.word	0xfffffffe
	.align		4
        /*0018*/ 	.word	0x00000000
	.align		4
        /*001c*/ 	.word	0xfffffffd
	.align		4
        /*0020*/ 	.word	0x00000000
	.align		4
        /*0024*/ 	.word	0xfffffffc


//--------------------- .nv.constant4             --------------------------
	.section	.nv.constant4,"a",@progbits
	.align	8
	.align		8
.nv.constant4:
        /*0000*/ 	.dword	__assertfail
	.align		8
        /*0008*/ 	.dword	__unnamed_1
	.align		8
        /*0010*/ 	.dword	__unnamed_2
	.align		8
        /*0018*/ 	.dword	_ZN39_INTERNAL_8986d150_4_k_cu_34235b72_33594cuda3std3__45__cpo5beginE
	.align		8
        /*0020*/ 	.dword	_ZN39_INTERNAL_8986d150_4_k_cu_34235b72_33594cuda3std3__45__cpo3endE
	.align		8
        /*0028*/ 	.dword	_ZN39_INTERNAL_8986d150_4_k_cu_34235b72_33594cuda3std3__45__cpo6cbeginE
	.align		8
        /*0030*/ 	.dword	_ZN39_INTERNAL_8986d150_4_k_cu_34235b72_33594cuda3std3__45__cpo4cendE
	.align		8
        /*0038*/ 	.dword	_ZN39_INTERNAL_8986d150_4_k_cu_34235b72_33594cuda3std3__441_GLOBAL__N__8986d150_4_k_cu_34235b72_33596ignoreE
	.align		8
        /*0040*/ 	.dword	_ZN39_INTERNAL_8986d150_4_k_cu_34235b72_33594cuda3std3__419piecewise_constructE
	.align		8
        /*0048*/ 	.dword	_ZN39_INTERNAL_8986d150_4_k_cu_34235b72_33594cuda3std3__48in_placeE
	.align		8
        /*0050*/ 	.dword	_ZN39_INTERNAL_8986d150_4_k_cu_34235b72_33594cuda3std6ranges3__45__cpo4swapE
	.align		8
        /*0058*/ 	.dword	_ZN39_INTERNAL_8986d150_4_k_cu_34235b72_33594cuda3std6ranges3__45__cpo9iter_moveE
	.align		8
        /*0060*/ 	.dword	_ZN39_INTERNAL_8986d150_4_k_cu_34235b72_33594cute7productE
	.align		8
        /*0068*/ 	.dword	_ZN39_INTERNAL_8986d150_4_k_cu_34235b72_33594cute1_E
	.align		8
        /*0070*/ 	.dword	$str$24
	.align		8
        /*0078*/ 	.dword	$str$25


//--------------------- .text._ZN7cutlass13device_kernelINS_4fmha6kernel28FmhaKernelTmaWarpSpecializedINS1_10collective30FmhaMainloopTmaWarpSpecializedINS_10bfloat16_tEffN4cute5tupleIJNS7_1CILi128EEENS9_ILi64EEENS9_ILi160EEEEEENS8_IJiNS9_ILi1EEENS8_IJiiEEEEEESG_SG_NS4_12CausalFusionEJNS2_6OptionILNS2_3TagE0ENS9_ILb1EEEEENSI_ILSJ_2ESK_EEEEENS4_15FmhaFwdEpilogueIS6_fNS8_IJSB_SC_SB_EEEEENS2_23PersistentTileSchedulerEJSL_SM_EEEEEvNT_6ParamsE --------------------------
	.section	.text._ZN7cutlass13device_kernelINS_4fmha6kernel28FmhaKernelTmaWarpSpecializedINS1_10collective30FmhaMainloopTmaWarpSpecializedINS_10bfloat16_tEffN4cute5tupleIJNS7_1CILi128EEENS9_ILi64EEENS9_ILi160EEEEEENS8_IJiNS9_ILi1EEENS8_IJiiEEEEEESG_SG_NS4_12CausalFusionEJNS2_6OptionILNS2_3TagE0ENS9_ILb1EEEEENSI_ILSJ_2ESK_EEEEENS4_15FmhaFwdEpilogueIS6_fNS8_IJSB_SC_SB_EEEEENS2_23PersistentTileSchedulerEJSL_SM_EEEEEvNT_6ParamsE,"ax",@progbits
	.align	128
.text._ZN7cutlass13device_kernelINS_4fmha6kernel28FmhaKernelTmaWarpSpecializedINS1_10collective30FmhaMainloopTmaWarpSpecializedINS_10bfloat16_tEffN4cute5tupleIJNS7_1CILi128EEENS9_ILi64EEENS9_ILi160EEEEEENS8_IJiNS9_ILi1EEENS8_IJiiEEEEEESG_SG_NS4_12CausalFusionEJNS2_6OptionILNS2_3TagE0ENS9_ILb1EEEEENSI_ILSJ_2ESK_EEEEENS4_15FmhaFwdEpilogueIS6_fNS8_IJSB_SC_SB_EEEEENS2_23PersistentTileSchedulerEJSL_SM_EEEEEvNT_6ParamsE:
        .type           _ZN7cutlass13device_kernelINS_4fmha6kernel28FmhaKernelTmaWarpSpecializedINS1_10collective30FmhaMainloopTmaWarpSpecializedINS_10bfloat16_tEffN4cute5tupleIJNS7_1CILi128EEENS9_ILi64EEENS9_ILi160EEEEEENS8_IJiNS9_ILi1EEENS8_IJiiEEEEEESG_SG_NS4_12CausalFusionEJNS2_6OptionILNS2_3TagE0ENS9_ILb1EEEEENSI_ILSJ_2ESK_EEEEENS4_15FmhaFwdEpilogueIS6_fNS8_IJSB_SC_SB_EEEEENS2_23PersistentTileSchedulerEJSL_SM_EEEEEvNT_6ParamsE,@function
        .size           _ZN7cutlass13device_kernelINS_4fmha6kernel28FmhaKernelTmaWarpSpecializedINS1_10collective30FmhaMainloopTmaWarpSpecializedINS_10bfloat16_tEffN4cute5tupleIJNS7_1CILi128EEENS9_ILi64EEENS9_ILi160EEEEEENS8_IJiNS9_ILi1EEENS8_IJiiEEEEEESG_SG_NS4_12CausalFusionEJNS2_6OptionILNS2_3TagE0ENS9_ILb1EEEEENSI_ILSJ_2ESK_EEEEENS4_15FmhaFwdEpilogueIS6_fNS8_IJSB_SC_SB_EEEEENS2_23PersistentTileSchedulerEJSL_SM_EEEEEvNT_6ParamsE,(.L_x_152 - _ZN7cutlass13device_kernelINS_4fmha6kernel28FmhaKernelTmaWarpSpecializedINS1_10collective30FmhaMainloopTmaWarpSpecializedINS_10bfloat16_tEffN4cute5tupleIJNS7_1CILi128EEENS9_ILi64EEENS9_ILi160EEEEEENS8_IJiNS9_ILi1EEENS8_IJiiEEEEEESG_SG_NS4_12CausalFusionEJNS2_6OptionILNS2_3TagE0ENS9_ILb1EEEEENSI_ILSJ_2ESK_EEEEENS4_15FmhaFwdEpilogueIS6_fNS8_IJSB_SC_SB_EEEEENS2_23PersistentTileSchedulerEJSL_SM_EEEEEvNT_6ParamsE)
        .other          _ZN7cutlass13device_kernelINS_4fmha6kernel28FmhaKernelTmaWarpSpecializedINS1_10collective30FmhaMainloopTmaWarpSpecializedINS_10bfloat16_tEffN4cute5tupleIJNS7_1CILi128EEENS9_ILi64EEENS9_ILi160EEEEEENS8_IJiNS9_ILi1EEENS8_IJiiEEEEEESG_SG_NS4_12CausalFusionEJNS2_6OptionILNS2_3TagE0ENS9_ILb1EEEEENSI_ILSJ_2ESK_EEEEENS4_15FmhaFwdEpilogueIS6_fNS8_IJSB_SC_SB_EEEEENS2_23PersistentTileSchedulerEJSL_SM_EEEEEvNT_6ParamsE,@"STO_CUDA_ENTRY STV_DEFAULT"
_ZN7cutlass13device_kernelINS_4fmha6kernel28FmhaKernelTmaWarpSpecializedINS1_10collective30FmhaMainloopTmaWarpSpecializedINS_10bfloat16_tEffN4cute5tupleIJNS7_1CILi128EEENS9_ILi64EEENS9_ILi160EEEEEENS8_IJiNS9_ILi1EEENS8_IJiiEEEEEESG_SG_NS4_12CausalFusionEJNS2_6OptionILNS2_3TagE0ENS9_ILb1EEEEENSI_ILSJ_2ESK_EEEEENS4_15FmhaFwdEpilogueIS6_fNS8_IJSB_SC_SB_EEEEENS2_23PersistentTileSchedulerEJSL_SM_EEEEEvNT_6ParamsE:
[----:B------:R-:W1:Y:S01]  /*0000*/  LDC R1, c[0x0][0x28] ;  /* 0x00000a00ff017b82 */ /* 0x000e620000000800 */
[----:B------:R-:W2:Y:S07]  /*0010*/  S2R R2, SR_TID.X ;  /* 0x0000000000027919 */ /* 0x000eae0000002100 */
[----:B------:R-:W3:Y:S01]  /*0020*/  S2UR UR6, SR_CTAID.X ;  /* 0x00000000000679c3 */ /* 0x000ee20000002500 */
[----:B------:R-:W-:Y:S01]  /*0030*/  ELECT P1, URZ, PT ;  /* 0x00000000003f782f */ /* 0x000fe20003820000 */
[----:B------:R-:W-:Y:S01]  /*0040*/  BSSY B0, `(.L_x_0) ;  /* 0x0000018000007945 */ /* 0x000fe20003800000 */
[----:B---3--:R-:W-:-:S02]  /*0050*/  MOV R17, UR6 ;  /* 0x0000000600117c02 */ /* 0x008fc40008000f00 */
[----:B--2---:R-:W-:-:S05]  /*0060*/  SHF.R.U32.HI R0, RZ, 0x5, R2 ;  /* 0x00000005ff007819 */ /* 0x004fca0000011602 */
[----:B------:R-:W2:Y:S02]  /*0070*/  SHFL.IDX PT, R3, R0, RZ, 0x1f ;  /* 0x00001fff00037589 */ /* 0x000ea400000e0000 */
[----:B--2---:R-:W-:Y:S02]  /*0080*/  R2UR UR4, R3 ;  /* 0x00000000030472ca */ /* 0x004fe400000e0000 */
[----:B------:R-:W-:-:S06]  /*0090*/  SHF.R.U32.HI R3, RZ, 0x7, R2 ;  /* 0x00000007ff037819 */ /* 0x000fcc0000011602 */
[----:B------:R-:W2:Y:S05]  /*00a0*/  SHFL.IDX PT, R3, R3, RZ, 0x1f ;  /* 0x00001fff03037589 */ /* 0x000eaa00000e0000 */
[----:B------:R-:W-:Y:S02]  /*00b0*/  USHF.R.S32.HI UR5, URZ, 0x1f, UR4 ;  /* 0x0000001f3f057899 */ /* 0x000fe40008011404 */
[----:B------:R-:W-:Y:S02]  /*00c0*/  ISETP.EQ.AND P2, PT, RZ, UR4, P1 ;  /* 0x00000004ff007c0c */ /* 0x000fe40008f42270 */
[----:B------:R-:W-:-:S04]  /*00d0*/  ULEA.HI UR5, UR5, UR4, URZ, 0x2 ;  /* 0x0000000405057291 */ /* 0x000fc8000f8f103f */
[----:B------:R-:W-:-:S04]  /*00e0*/  ULOP3.LUT UR5, UR5, 0xfffffffc, URZ, 0xc0, !UPT ;  /* 0xfffffffc05057892 */ /* 0x000fc8000f8ec03f */
[----:B------:R-:W-:-:S03]  /*00f0*/  UIADD3 UR5, UR4, -UR5, URZ ;  /* 0x8000000504057290 */ /* 0x000fc6000fffe03f */
[----:B-1----:R-:W-:Y:S09]  /*0100*/  @!P2 BRA `(.L_x_1) ;  /* 0x00000000002ca947 */ /* 0x002ff20003800000 */
[----:B------:R-:W-:Y:S02]  /*0110*/  ULDC.64 UR6, c[0x0][0x198] ;  /* 0x0000660000067ab9 */ /* 0x000fe40000000a00 */
[----:B------:R-:W-:Y:S02]  /*0120*/  UIADD3 UR8, UP0, UR6, 0xf0, URZ ;  /* 0x000000f006087890 */ /* 0x000fe4000ff1e03f */
[----:B------:R-:W-:Y:S02]  /*0130*/  UIADD3 UR10, UP1, UR6, 0x1f0, URZ ;  /* 0x000001f0060a7890 */ /* 0x000fe4000ff3e03f */
[----:B------:R-:W-:Y:S02]  /*0140*/  UIADD3 UR6, UP2, UR6, 0x2f0, URZ ;  /* 0x000002f006067890 */ /* 0x000fe4000ff5e03f */
[----:B------:R-:W-:Y:S02]  /*0150*/  UIADD3.X UR9, URZ, UR7, URZ, UP0, !UPT ;  /* 0x000000073f097290 */ /* 0x000fe400087fe43f */
[----:B------:R-:W-:-:S02]  /*0160*/  UIADD3.X UR11, URZ, UR7, URZ, UP1, !UPT ;  /* 0x000000073f0b7290 */ /* 0x000fc40008ffe43f */
[----:B------:R-:W-:-:S05]  /*0170*/  UIADD3.X UR7, URZ, UR7, URZ, UP2, !UPT ;  /* 0x000000073f077290 */ /* 0x000fca00097fe43f */
[----:B------:R1:W-:Y:S02]  /*0180*/  UTMACCTL.PF [UR8] ;  /* 0x00000000080079b9 */ /* 0x0003e40008040000 */
[----:B------:R1:W-:Y:S02]  /*0190*/  UTMACCTL.PF [UR10] ;  /* 0x000000000a0079b9 */ /* 0x0003e40008040000 */
[----:B------:R1:W-:Y:S02]  /*01a0*/  UTMACCTL.PF [UR6] ;  /* 0x00000000060079b9 */ /* 0x0003e40008040000 */
[----:B-1----:R-:W-:Y:S01]  /*01b0*/  NOP ;  /* 0x0000000000007918 */ /* 0x002fe20000000000 */
.L_x_1:
[----:B------:R-:W-:Y:S05]  /*01c0*/  BSYNC B0 ;  /* 0x0000000000007941 */ /* 0x000fea0003800000 */
.L_x_0:
[----:B------:R-:W1:Y:S01]  /*01d0*/  SHFL.IDX PT, R4, R0, RZ, 0x1f ;  /* 0x00001fff00047589 */ /* 0x000e6200000e0000 */
[----:B--2---:R-:W-:Y:S01]  /*01e0*/  R2UR UR56, R3 ;  /* 0x00000000033872ca */ /* 0x004fe200000e0000 */
[----:B------:R-:W-:Y:S02]  /*01f0*/  UISETP.NE.AND UP0, UPT, UR5, 0x1, UPT ;  /* 0x000000010500788c */ /* 0x000fe4000bf05270 */
[----:B------:R-:W-:-:S10]  /*0200*/  UISETP.NE.AND UP1, UPT, UR5, 0x2, UPT ;  /* 0x000000020500788c */ /* 0x000fd4000bf25270 */
[----:B------:R-:W-:Y:S02]  /*0210*/  UIADD3 UR10, UR56, -0x1, URZ ;  /* 0xffffffff380a7890 */ /* 0x000fe4000fffe03f */
[----:B------:R-:W-:Y:S02]  /*0220*/  UISETP.EQ.AND UP2, UPT, UR56, URZ, !UP0 ;  /* 0x0000003f3800728c */ /* 0x000fe4000c742270 */
[----:B------:R-:W-:Y:S02]  /*0230*/  UISETP.EQ.AND UP3, UPT, UR56, URZ, !UP1 ;  /* 0x0000003f3800728c */ /* 0x000fe4000cf62270 */
[----:B------:R-:W-:Y:S02]  /*0240*/  UISETP.GE.U32.AND UP4, UPT, UR10, 0x4, UPT ;  /* 0x000000040a00788c */ /* 0x000fe4000bf86070 */
[----:B------:R-:W-:Y:S01]  /*0250*/  USEL UR59, URZ, 0x1, !UP2 ;  /* 0x000000013f3b7887 */ /* 0x000fe2000d000000 */
[----:B-1----:R-:W-:Y:S01]  /*0260*/  ISETP.NE.AND P0, PT, R4, RZ, PT ;  /* 0x000000ff0400720c */ /* 0x002fe20003f05270 */
[----:B------:R-:W-:Y:S01]  /*0270*/  USEL UR58, URZ, 0x1, !UP3 ;  /* 0x000000013f3a7887 */ /* 0x000fe2000d800000 */
[----:B------:R-:W-:Y:S01]  /*0280*/  MOV R4, UR5 ;  /* 0x0000000500047c02 */ /* 0x000fe20008000f00 */
[----:B------:R-:W-:-:S02]  /*0290*/  USEL UR59, UR59, 0x2, UP4 ;  /* 0x000000023b3b7887 */ /* 0x000fc4000a000000 */
[----:B------:R-:W-:-:S08]  /*02a0*/  USEL UR58, UR58, 0x2, UP4 ;  /* 0x000000023a3a7887 */ /* 0x000fd0000a000000 */
[----:B------:R-:W-:Y:S05]  /*02b0*/  @P0 BRA `(.L_x_2) ;  /* 0x0000000000480947 */ /* 0x000fea0003800000 */
[----:B------:R-:W1:Y:S01]  /*02c0*/  S2UR UR8, SR_CgaCtaId ;  /* 0x00000000000879c3 */ /* 0x000e620000008800 */
[----:B------:R-:W-:Y:S01]  /*02d0*/  UMOV UR4, 0x400 ;  /* 0x0000040000047882 */ /* 0x000fe20000000000 */
[----:B------:R-:W-:Y:S01]  /*02e0*/  UMOV UR5, 0x1 ;  /* 0x0000000100057882 */ /* 0x000fe20000000000 */
[----:B------:R-:W-:Y:S01]  /*02f0*/  UMOV UR6, 0x80 ;  /* 0x0000008000067882 */ /* 0x000fe20000000000 */
[----:B------:R-:W-:Y:S01]  /*0300*/  ELECT P0, URZ, PT ;  /* 0x00000000003f782f */ /* 0x000fe20003800000 */
[----:B------:R-:W-:-:S04]  /*0310*/  UIADD3 UR6, -UR6, 0x100000, URZ ;  /* 0x0010000006067890 */ /* 0x000fc8000fffe13f */
[----:B------:R-:W-:Y:S02]  /*0320*/  USHF.L.U32 UR7, UR6, 0xb, URZ ;  /* 0x0000000b06077899 */ /* 0x000fe4000800063f */
[----:B------:R-:W-:Y:S02]  /*0330*/  USHF.L.U32 UR6, UR6, 0x1, URZ ;  /* 0x0000000106067899 */ /* 0x000fe4000800063f */
[----:B-1----:R-:W-:Y:S02]  /*0340*/  ULEA UR8, UR8, UR4, 0x18 ;  /* 0x0000000408087291 */ /* 0x002fe4000f8ec03f */
[----:B------:R-:W-:-:S04]  /*0350*/  UIADD3 UR4, -UR5, 0x100000, URZ ;  /* 0x0010000005047890 */ /* 0x000fc8000fffe13f */
[----:B------:R-:W-:Y:S02]  /*0360*/  USHF.L.U32 UR5, UR4, 0xb, URZ ;  /* 0x0000000b04057899 */ /* 0x000fe4000800063f */
[----:B------:R-:W-:Y:S01]  /*0370*/  USHF.L.U32 UR4, UR4, 0x1, URZ ;  /* 0x0000000104047899 */ /* 0x000fe2000800063f */
[----:B------:R-:W1:Y:S11]  /*0380*/  FENCE.VIEW.ASYNC.S ;  /* 0x00000000000073c6 */ /* 0x000e760000000000 */
[----:B-1----:R1:W2:Y:S01]  /*0390*/  SYNCS.EXCH.64 URZ, [UR8+0x27450], UR4 ;  /* 0x02745004083f75b2 */ /* 0x0022a20008000100 */
[----:B------:R1:W3:Y:S01]  /*03a0*/  SYNCS.EXCH.64 URZ, [UR8+0x27460], UR6 ;  /* 0x02746006083f75b2 */ /* 0x0002e20008000100 */
[----:B------:R1:W4:Y:S01]  /*03b0*/  SYNCS.EXCH.64 URZ, [UR8+0x27458], UR4 ;  /* 0x02745804083f75b2 */ /* 0x0003220008000100 */
[----:B------:R1:W1:Y:S01]  /*03c0*/  SYNCS.EXCH.64 URZ, [UR8+0x27468], UR6 ;  /* 0x02746806083f75b2 */ /* 0x0002620008000100 */
[----:B------:R-:W-:Y:S01]  /*03d0*/  NOP ;  /* 0x0000000000007918 */ /* 0x000fe20000000000 */
.L_x_2:
[----:B------:R-:W5:Y:S01]  /*03e0*/  SHFL.IDX PT, R3, R0, RZ, 0x1f ;  /* 0x00001fff00037589 */ /* 0x000f6200000e0000 */
[----:B------:R-:W-:Y:S01]  /*03f0*/  NOP ;  /* 0x0000000000007918 */ /* 0x000fe20000000000 */
[----:B-----5:R-:W-:-:S13]  /*0400*/  ISETP.NE.AND P0, PT, R3, RZ, PT ;  /* 0x000000ff0300720c */ /* 0x020fda0003f05270 */
[----:B------:R-:W-:Y:S05]  /*0410*/  @P0 BRA `(.L_x_3) ;  /* 0x0000000000600947 */ /* 0x000fea0003800000 */
[----:B-1----:R-:W1:Y:S01]  /*0420*/  S2UR UR5, SR_CgaCtaId ;  /* 0x00000000000579c3 */ /* 0x002e620000008800 */
[----:B------:R-:W-:Y:S01]  /*0430*/  UMOV UR4, 0x400 ;  /* 0x0000040000047882 */ /* 0x000fe20000000000 */
[----:B------:R-:W-:Y:S01]  /*0440*/  UMOV UR6, 0x1 ;  /* 0x0000000100067882 */ /* 0x000fe20000000000 */
[----:B------:R-:W-:Y:S01]  /*0450*/  UMOV UR9, 0x100 ;  /* 0x0000010000097882 */ /* 0x000fe20000000000 */
[----:B------:R-:W-:-:S04]  /*0460*/  UIADD3 UR6, -UR6, 0x100000, URZ ;  /* 0x0010000006067890 */ /* 0x000fc8000fffe13f */
[----:B------:R-:W-:Y:S02]  /*0470*/  USHF.L.U32 UR7, UR6, 0xb, URZ ;  /* 0x0000000b06077899 */ /* 0x000fe4000800063f */
[----:B------:R-:W-:Y:S01]  /*0480*/  USHF.L.U32 UR6, UR6, 0x1, URZ ;  /* 0x0000000106067899 */ /* 0x000fe2000800063f */
[----:B------:R-:W-:Y:S01]  /*0490*/  ELECT P0, URZ, PT ;  /* 0x00000000003f782f */ /* 0x000fe20003800000 */
[----:B-1----:R-:W-:Y:S02]  /*04a0*/  ULEA UR8, UR5, UR4, 0x18 ;  /* 0x0000000405087291 */ /* 0x002fe4000f8ec03f */
[----:B------:R-:W-:-:S04]  /*04b0*/  UIADD3 UR4, -UR9, 0x100000, URZ ;  /* 0x0010000009047890 */ /* 0x000fc8000fffe13f */
[----:B------:R-:W-:Y:S02]  /*04c0*/  USHF.L.U32 UR5, UR4, 0xb, URZ ;  /* 0x0000000b04057899 */ /* 0x000fe4000800063f */
[----:B------:R-:W-:Y:S01]  /*04d0*/  USHF.L.U32 UR4, UR4, 0x1, URZ ;  /* 0x0000000104047899 */ /* 0x000fe2000800063f */
[----:B------:R-:W1:Y:S03]  /*04e0*/  FENCE.VIEW.ASYNC.S ;  /* 0x00000000000073c6 */ /* 0x000e660000000000 */
[----:B-1----:R1:W1:Y:S08]  /*04f0*/  SYNCS.EXCH.64 URZ, [UR8+0x27400], UR6 ;  /* 0x02740006083f75b2 */ /* 0x0022700008000100 */
[----:B------:R1:W1:Y:S01]  /*0500*/  SYNCS.EXCH.64 URZ, [UR8+0x27428], UR4 ;  /* 0x02742804083f75b2 */ /* 0x0002620008000100 */
        /* <DEDUP_REMOVED lines=8> */
[----:B------:R-:W-:Y:S01]  /*0590*/  NOP ;  /* 0x0000000000007918 */ /* 0x000fe20000000000 */
.L_x_3:
        /* <DEDUP_REMOVED lines=21> */
[----:B------:R-:W-:Y:S01]  /*06f0*/  NOP ;  /* 0x0000000000007918 */ /* 0x000fe20000000000 */
.L_x_4:
[----:B------:R-:W5:Y:S01]  /*0700*/  SHFL.IDX PT, R3, R0, RZ, 0x1f ;  /* 0x00001fff00037589 */ /* 0x000f6200000e0000 */
[----:B------:R-:W-:Y:S01]  /*0710*/  ELECT P0, URZ, PT ;  /* 0x00000000003f782f */ /* 0x000fe20003800000 */
[----:B------:R-:W-:Y:S01]  /*0720*/  NOP ;  /* 0x0000000000007918 */ /* 0x000fe20000000000 */
[----:B-1----:R-:W-:Y:S02]  /*0730*/  UMOV UR4, 0x80 ;  /* 0x0000008000047882 */ /* 0x002fe40000000000 */
[C---:B-----5:R-:W-:Y:S02]  /*0740*/  ISETP.NE.OR P0, PT, R3.reuse, RZ, !P0 ;  /* 0x000000ff0300720c */ /* 0x060fe40004705670 */
[----:B------:R-:W-:-:S11]  /*0750*/  ISETP.NE.AND P3, PT, R3, RZ, PT ;  /* 0x000000ff0300720c */ /* 0x000fd60003f65270 */
[----:B------:R-:W-:Y:S01]  /*0760*/  VOTEU.ALL UP2, P0 ;  /* 0x00000000003f7886 */ /* 0x000fe20000040000 */
[----:B------:R-:W-:Y:S01]  /*0770*/  VOTEU.ALL UP3, P0 ;  /* 0x00000000003f7886 */ /* 0x000fe20000060000 */
[----:B------:R-:W-:Y:S01]  /*0780*/  VOTEU.ALL UP4, P0 ;  /* 0x00000000003f7886 */ /* 0x000fe20000080000 */
[----:B------:R-:W-:Y:S02]  /*0790*/  VOTEU.ALL UP5, P0 ;  /* 0x00000000003f7886 */ /* 0x000fe400000a0000 */
[----:B------:R-:W1:Y:S01]  /*07a0*/  @!UP2 S2UR UR7, SR_CgaCtaId ;  /* 0x000000000007a9c3 */ /* 0x000e620000008800 */
[----:B------:R-:W-:Y:S01]  /*07b0*/  @!UP2 UMOV UR6, 0x400 ;  /* 0x000004000006a882 */ /* 0x000fe20000000000 */
[----:B------:R-:W-:-:S04]  /*07c0*/  @!UP2 UIADD3 UR4, -UR4, 0x100000, URZ ;  /* 0x001000000404a890 */ /* 0x000fc8000fffe13f */
[----:B------:R-:W-:Y:S02]  /*07d0*/  @!UP2 USHF.L.U32 UR5, UR4, 0xb, URZ ;  /* 0x0000000b0405a899 */ /* 0x000fe4000800063f */
[----:B------:R-:W-:Y:S02]  /*07e0*/  @!UP2 USHF.L.U32 UR4, UR4, 0x1, URZ ;  /* 0x000000010404a899 */ /* 0x000fe4000800063f */
[----:B-1----:R-:W-:Y:S01]  /*07f0*/  @!UP2 ULEA UR6, UR7, UR6, 0x18 ;  /* 0x000000060706a291 */ /* 0x002fe2000f8ec03f */
[----:B------:R-:W-:Y:S01]  /*0800*/  VOTEU.ALL UP2, P0 ;  /* 0x00000000003f7886 */ /* 0x000fe20000040000 */
[----:B------:R-:W1:Y:S10]  /*0810*/  FENCE.VIEW.ASYNC.S ;  /* 0x00000000000073c6 */ /* 0x000e740000000000 */
[----:B-1----:R1:W1:Y:S01]  /*0820*/  @!UP2 SYNCS.EXCH.64 URZ, [UR6+0x27490], UR4 ;  /* 0x02749004063fa5b2 */ /* 0x0022620008000100 */
[----:B------:R1:W1:Y:S01]  /*0830*/  @!UP3 SYNCS.EXCH.64 URZ, [UR6+0x27498], UR4 ;  /* 0x02749804063fb5b2 */ /* 0x0002620008000100 */
[----:B------:R1:W1:Y:S01]  /*0840*/  @!UP4 SYNCS.EXCH.64 URZ, [UR6+0x274a0], UR4 ;  /* 0x0274a004063fc5b2 */ /* 0x0002620008000100 */
[----:B------:R1:W1:Y:S01]  /*0850*/  @!UP5 SYNCS.EXCH.64 URZ, [UR6+0x274a8], UR4 ;  /* 0x0274a804063fd5b2 */ /* 0x0002620008000100 */
[----:B------:R-:W-:Y:S01]  /*0860*/  NOP ;  /* 0x0000000000007918 */ /* 0x000fe20000000000 */
[----:B------:R-:W-:Y:S05]  /*0870*/  @P3 BRA `(.L_x_5) ;  /* 0x0000000000583947 */ /* 0x000fea0003800000 */
[----:B-1----:R-:W1:Y:S01]  /*0880*/  S2UR UR5, SR_CgaCtaId ;  /* 0x00000000000579c3 */ /* 0x002e620000008800 */
[----:B------:R-:W-:Y:S01]  /*0890*/  UMOV UR4, 0x400 ;  /* 0x0000040000047882 */ /* 0x000fe20000000000 */
[----:B------:R-:W-:Y:S01]  /*08a0*/  UMOV UR6, 0x20 ;  /* 0x0000002000067882 */ /* 0x000fe20000000000 */
[----:B------:R-:W-:Y:S01]  /*08b0*/  UMOV UR7, 0x80 ;  /* 0x0000008000077882 */ /* 0x000fe20000000000 */
[----:B------:R-:W-:Y:S01]  /*08c0*/  ELECT P0, URZ, PT ;  /* 0x00000000003f782f */ /* 0x000fe20003800000 */
[----:B-1----:R-:W-:Y:S02]  /*08d0*/  ULEA UR8, UR5, UR4, 0x18 ;  /* 0x0000000405087291 */ /* 0x002fe4000f8ec03f */
[----:B------:R-:W-:-:S04]  /*08e0*/  UIADD3 UR4, -UR6, 0x100000, URZ ;  /* 0x0010000006047890 */ /* 0x000fc8000fffe13f */
[----:B------:R-:W-:Y:S02]  /*08f0*/  USHF.L.U32 UR5, UR4, 0xb, URZ ;  /* 0x0000000b04057899 */ /* 0x000fe4000800063f */
[----:B------:R-:W-:Y:S02]  /*0900*/  USHF.L.U32 UR4, UR4, 0x1, URZ ;  /* 0x0000000104047899 */ /* 0x000fe4000800063f */
        /* <DEDUP_REMOVED lines=13> */
.L_x_5:
[----:B------:R-:W-:Y:S01]  /*09e0*/  VOTEU.ANY UP2, P2 ;  /* 0x00000000003f7886 */ /* 0x000fe20001040100 */
[----:B-1----:R-:W-:Y:S01]  /*09f0*/  UMOV UR4, 0x40 ;  /* 0x0000004000047882 */ /* 0x002fe20000000000 */
[----:B------:R-:W-:Y:S01]  /*0a00*/  ISETP.NE.AND P3, PT, RZ, UR56, PT ;  /* 0x00000038ff007c0c */ /* 0x000fe2000bf65270 */
[----:B------:R-:W-:Y:S01]  /*0a10*/  NOP ;  /* 0x0000000000007918 */ /* 0x000fe20000000000 */
[----:B------:R-:W-:Y:S01]  /*0a20*/  ISETP.EQ.AND P0, PT, R4, 0x2, P1 ;  /* 0x000000020400780c */ /* 0x000fe20000f02270 */
[----:B------:R-:W1:Y:S01]  /*0a30*/  @UP2 S2UR UR7, SR_CgaCtaId ;  /* 0x00000000000729c3 */ /* 0x000e620000008800 */
[----:B------:R-:W-:Y:S01]  /*0a40*/  @UP2 UMOV UR6, 0x400 ;  /* 0x0000040000062882 */ /* 0x000fe20000000000 */
[----:B------:R-:W-:-:S04]  /*0a50*/  @UP2 UIADD3 UR4, -UR4, 0x100000, URZ ;  /* 0x0010000004042890 */ /* 0x000fc8000fffe13f */
[----:B------:R-:W-:Y:S02]  /*0a60*/  @UP2 USHF.L.U32 UR5, UR4, 0xb, URZ ;  /* 0x0000000b04052899 */ /* 0x000fe4000800063f */
[----:B------:R-:W-:Y:S02]  /*0a70*/  @UP2 USHF.L.U32 UR4, UR4, 0x1, URZ ;  /* 0x0000000104042899 */ /* 0x000fe4000800063f */
[----:B-1----:R-:W-:Y:S01]  /*0a80*/  @UP2 ULEA UR6, UR7, UR6, 0x18 ;  /* 0x0000000607062291 */ /* 0x002fe2000f8ec03f */
[----:B------:R-:W-:Y:S01]  /*0a90*/  VOTEU.ANY UP2, P2 ;  /* 0x00000000003f7886 */ /* 0x000fe20001040100 */
[----:B------:R-:W-:Y:S01]  /*0aa0*/  ISETP.EQ.AND P2, PT, R4, 0x1, P1 ;  /* 0x000000010400780c */ /* 0x000fe20000f42270 */
[----:B------:R-:W1:Y:S09]  /*0ab0*/  FENCE.VIEW.ASYNC.S ;  /* 0x00000000000073c6 */ /* 0x000e720000000000 */
[----:B-1----:R1:W2:Y:S01]  /*0ac0*/  @UP2 SYNCS.EXCH.64 URZ, [UR6+0x274b0], UR4 ;  /* 0x0274b004063f25b2 */ /* 0x0022a20008000100 */
[----:B------:R-:W-:Y:S01]  /*0ad0*/  NOP ;  /* 0x0000000000007918 */ /* 0x000fe20000000000 */
[----:B--234-:R-:W-:Y:S06]  /*0ae0*/  BAR.SYNC.DEFER_BLOCKING 0x0 ;  /* 0x0000000000007b1d */ /* 0x01cfec0000010000 */
[----:B------:R-:W-:Y:S05]  /*0af0*/  @!P3 BRA `(.L_x_6) ;  /* 0x0000009800c4b947 */ /* 0x000fea0003800000 */
[----:B------:R-:W-:-:S06]  /*0b00*/  UISETP.GT.U32.AND UP0, UPT, UR10, 0x3, UPT ;  /* 0x000000030a00788c */ /* 0x000fcc000bf04070 */
[----:B------:R-:W-:-:S13]  /*0b10*/  PLOP3.LUT P0, PT, PT, PT, UP0, 0x80, 0x0 ;  /* 0x000000000000781c */ /* 0x000fda0003f0f008 */
[----:B-1----:R-:W-:Y:S05]  /*0b20*/  @P0 EXIT ;  /* 0x000000000000094d */ /* 0x002fea0003800000 */
.L_x_7:
[----:B------:R-:W-:-:S08]  /*0b30*/  NOP ;  /* 0x0000000000007918 */ /* 0x000fd00000000000 */
[----:B------:R-:W1:Y:S02]  /*0b40*/  USETMAXREG.TRY_ALLOC.CTAPOOL UP0, 0xf0 ;  /* 0x000000f0000079c8 */ /* 0x000e640008000600 */
[----:B-1----:R-:W-:-:S13]  /*0b50*/  PLOP3.LUT P0, PT, PT, PT, UP0, 0x80, 0x0 ;  /* 0x000000000000781c */ /* 0x002fda0003f0f008 */
[----:B------:R-:W-:Y:S05]  /*0b60*/  @!P0 BRA `(.L_x_7) ;  /* 0xfffffffc00f08947 */ /* 0x000fea000383ffff */
[----:B------:R-:W-:Y:S02]  /*0b70*/  ULDC UR4, c[0x0][0xa00] ;  /* 0x0002800000047ab9 */ /* 0x000fe40000000800 */
[----:B------:R-:W-:-:S13]  /*0b80*/  ISETP.GE.AND P0, PT, R17, UR4, PT ;  /* 0x0000000411007c0c */ /* 0x000fda000bf06270 */
[----:B------:R-:W-:Y:S05]  /*0b90*/  @P0 EXIT ;  /* 0x000000000000094d */ /* 0x000fea0003800000 */
[----:B------:R-:W1:Y:S01]  /*0ba0*/  S2UR UR4, SR_CgaCtaId ;  /* 0x00000000000479c3 */ /* 0x000e620000008800 */
[----:B------:R-:W-:Y:S01]  /*0bb0*/  SHF.R.S32.HI R3, RZ, 0x1f, R2 ;  /* 0x0000001fff037819 */ /* 0x000fe20000011402 */
[----:B------:R-:W-:Y:S01]  /*0bc0*/  ULOP3.LUT UR5, UR59, 0x1, URZ, 0xfc, !UPT ;  /* 0x000000013b057892 */ /* 0x000fe2000f8efc3f */
[----:B------:R-:W-:Y:S01]  /*0bd0*/  IMAD.MOV.U32 R23, RZ, RZ, RZ ;  /* 0x000000ffff177224 */ /* 0x000fe200078e00ff */
[----:B------:R-:W-:Y:S01]  /*0be0*/  UMOV UR38, 0x400 ;  /* 0x0000040000267882 */ /* 0x000fe20000000000 */
[----:B------:R-:W-:Y:S01]  /*0bf0*/  LEA.HI R3, R3, R2, RZ, 0x7 ;  /* 0x0000000203037211 */ /* 0x000fe200078f38ff */
[----:B------:R-:W-:Y:S02]  /*0c00*/  UISETP.NE.AND UP0, UPT, UR56, 0x1, UPT ;  /* 0x000000013800788c */ /* 0x000fe4000bf05270 */
[----:B------:R-:W-:Y:S01]  /*0c10*/  MOV R7, UR5 ;  /* 0x0000000500077c02 */ /* 0x000fe20008000f00 */
[----:B------:R-:W-:Y:S01]  /*0c20*/  ULDC.64 UR60, c[0x0][0x198] ;  /* 0x00006600003c7ab9 */ /* 0x000fe20000000a00 */
[----:B------:R-:W-:Y:S01]  /*0c30*/  LOP3.LUT R3, R3, 0xffffff80, RZ, 0xc0, !PT ;  /* 0xffffff8003037812 */ /* 0x000fe200078ec0ff */
[----:B------:R-:W-:Y:S01]  /*0c40*/  USEL UR6, URZ, 0x1, UP0 ;  /* 0x000000013f067887 */ /* 0x000fe20008000000 */
[----:B------:R-:W-:Y:S01]  /*0c50*/  UMOV UR53, URZ ;  /* 0x0000003f00357c82 */ /* 0x000fe20008000000 */
[----:B------:R-:W-:-:S02]  /*0c60*/  UMOV UR55, URZ ;  /* 0x0000003f00377c82 */ /* 0x000fc40008000000 */
[----:B------:R-:W-:Y:S01]  /*0c70*/  IMAD.IADD R3, R2, 0x1, -R3 ;  /* 0x0000000102037824 */ /* 0x000fe200078e0a03 */
[----:B------:R-:W-:Y:S01]  /*0c80*/  UMOV UR37, URZ ;  /* 0x0000003f00257c82 */ /* 0x000fe20008000000 */
[----:B------:R-:W-:-:S03]  /*0c90*/  MOV R136, UR6 ;  /* 0x0000000600887c02 */ /* 0x000fc60008000f00 */
[----:B------:R-:W-:-:S04]  /*0ca0*/  SHF.R.S32.HI R0, RZ, 0x1f, R3 ;  /* 0x0000001fff007819 */ /* 0x000fc80000011403 */
[CC--:B------:R-:W-:Y:S01]  /*0cb0*/  LEA.HI R4, R0.reuse, R3.reuse, RZ, 0x2 ;  /* 0x0000000300047211 */ /* 0x0c0fe200078f10ff */
[----:B-1----:R-:W-:Y:S01]  /*0cc0*/  ULEA UR38, UR4, UR38, 0x18 ;  /* 0x0000002604267291 */ /* 0x002fe2000f8ec03f */
[----:B------:R-:W-:Y:S02]  /*0cd0*/  LEA.HI R0, R0, R3, RZ, 0x5 ;  /* 0x0000000300007211 */ /* 0x000fe400078f28ff */
[--C-:B------:R-:W-:Y:S01]  /*0ce0*/  SHF.R.S32.HI R5, RZ, 0x2, R4.reuse ;  /* 0x00000002ff057819 */ /* 0x100fe20000011404 */
[----:B------:R-:W-:Y:S01]  /*0cf0*/  UIADD3 UR4, UR38, 0xa000, URZ ;  /* 0x0000a00026047890 */ /* 0x000fe2000fffe03f */
[----:B------:R-:W-:Y:S01]  /*0d00*/  SHF.R.S32.HI R6, RZ, 0x1f, R4 ;  /* 0x0000001fff067819 */ /* 0x000fe20000011404 */
[----:B------:R-:W-:Y:S01]  /*0d10*/  USHF.R.U32.HI UR5, URZ, 0x4, UR38 ;  /* 0x000000043f057899 */ /* 0x000fe20008011626 */
[----:B------:R-:W-:Y:S01]  /*0d20*/  LOP3.LUT R4, R4, 0x7ffffffc, RZ, 0xc0, !PT ;  /* 0x7ffffffc04047812 */ /* 0x000fe200078ec0ff */
[----:B------:R-:W-:Y:S01]  /*0d30*/  USHF.R.U32.HI UR4, URZ, 0x4, UR4 ;  /* 0x000000043f047899 */ /* 0x000fe20008011604 */
[----:B------:R-:W-:Y:S01]  /*0d40*/  LEA.HI R6, R6, R5, RZ, 0x3 ;  /* 0x0000000506067211 */ /* 0x000fe200078f18ff */
[----:B------:R-:W-:Y:S01]  /*0d50*/  ULOP3.LUT UR5, UR5, 0x3fff, URZ, 0xc0, !UPT ;  /* 0x00003fff05057892 */ /* 0x000fe2000f8ec03f */
[----:B------:R-:W-:Y:S01]  /*0d60*/  SHF.R.S32.HI R0, RZ, 0x5, R0 ;  /* 0x00000005ff007819 */ /* 0x000fe20000011400 */
[----:B------:R-:W-:Y:S01]  /*0d70*/  ULOP3.LUT UR39, UR4, 0x3fff, URZ, 0xc0, !UPT ;  /* 0x00003fff04277892 */ /* 0x000fe2000f8ec03f */
[----:B------:R-:W-:Y:S01]  /*0d80*/  LOP3.LUT R6, R6, 0xfffffff8, RZ, 0xc0, !PT ;  /* 0xfffffff806067812 */ /* 0x000fe200078ec0ff */
[----:B------:R-:W-:Y:S01]  /*0d90*/  ULOP3.LUT UR4, UR5, 0x10000, URZ, 0xfc, !UPT ;  /* 0x0001000005047892 */ /* 0x000fe2000f8efc3f */
[----:B------:R-:W-:Y:S01]  /*0da0*/  IMAD.IADD R4, R3, 0x1, -R4 ;  /* 0x0000000103047824 */ /* 0x000fe200078e0a04 */
[----:B------:R-:W-:Y:S01]  /*0db0*/  ULOP3.LUT UR52, UR39, 0x10000, URZ, 0xfc, !UPT ;  /* 0x0001000027347892 */ /* 0x000fe2000f8efc3f */
[----:B------:R-:W-:-:S03]  /*0dc0*/  IADD3 R19, R5, -R6, RZ ;  /* 0x8000000605137210 */ /* 0x000fc60007ffe0ff */
[----:B------:R-:W-:Y:S02]  /*0dd0*/  MOV R137, UR4 ;  /* 0x0000000400897c02 */ /* 0x000fe40008000f00 */
[----:B------:R-:W-:Y:S02]  /*0de0*/  LEA R19, R0, R19, 0x4 ;  /* 0x0000001300137211 */ /* 0x000fe400078e20ff */
[----:B------:R-:W-:-:S07]  /*0df0*/  SHF.L.U32 R18, R4, 0x1, RZ ;  /* 0x0000000104127819 */ /* 0x000fce00000006ff */
.L_x_81:
[----:B------:R-:W-:Y:S01]  /*0e00*/  ULDC UR8, c[0x0][0xa04] ;  /* 0x0002810000087ab9 */ /* 0x000fe20000000800 */
[----:B------:R-:W-:Y:S01]  /*0e10*/  R2UR UR57, R17 ;  /* 0x00000000113972ca */ /* 0x000fe200000e0000 */
[----:B------:R-:W-:Y:S01]  /*0e20*/  UISETP.NE.AND UP0, UPT, UR8, 0x1, UPT ;  /* 0x000000010800788c */ /* 0x000fe2000bf05270 */
[----:B------:R-:W-:Y:S01]  /*0e30*/  ULDC UR4, c[0x0][0xa10] ;  /* 0x0002840000047ab9 */ /* 0x000fe20000000800 */
[----:B------:R-:W-:Y:S01]  /*0e40*/  ULDC UR36, c[0x0][0xa1c] ;  /* 0x0002870000247ab9 */ /* 0x000fe20000000800 */
[----:B------:R-:W-:Y:S02]  /*0e50*/  UISETP.NE.AND UP1, UPT, UR4, 0x1, UPT ;  /* 0x000000010400788c */ /* 0x000fe4000bf25270 */
[----:B------:R-:W-:-:S06]  /*0e60*/  UISETP.NE.AND UP2, UPT, UR56, 0x1, UPT ;  /* 0x000000013800788c */ /* 0x000fcc000bf45270 */
[----:B------:R-:W-:Y:S01]  /*0e70*/  @UP0 ULDC.64 UR6, c[0x0][0xa08] ;  /* 0x0002820000060ab9 */ /* 0x000fe20000000a00 */
[----:B------:R-:W-:Y:S01]  /*0e80*/  PLOP3.LUT P0, PT, PT, PT, UP2, 0x80, 0x0 ;  /* 0x000000000000781c */ /* 0x000fe20003f0f028 */
[----:B------:R-:W-:-:S03]  /*0e90*/  UIMAD.WIDE.U32 UR4, UR57, UR6, URZ ;  /* 0x00000006390472a5 */ /* 0x000fc6000f8e003f */
[----:B------:R-:W-:Y:S01]  /*0ea0*/  @UP1 ULDC UR6, c[0x0][0xa18] ;  /* 0x0002860000061ab9 */ /* 0x000fe20000000800 */
[----:B------:R-:W-:Y:S02]  /*0eb0*/  @UP0 USHF.R.U32.HI UR57, URZ, UR7, UR5 ;  /* 0x000000073f390299 */ /* 0x000fe40008011605 */
[----:B------:R-:W-:Y:S01]  /*0ec0*/  UISETP.NE.AND UP0, UPT, UR36, 0x1, UPT ;  /* 0x000000012400788c */ /* 0x000fe2000bf05270 */
[----:B------:R-:W-:Y:S02]  /*0ed0*/  @UP1 ULDC UR4, c[0x0][0xa14] ;  /* 0x0002850000041ab9 */ /* 0x000fe40000000800 */
[----:B------:R-:W-:Y:S02]  /*0ee0*/  UIMAD.WIDE.U32 UR4, UR57, UR4, URZ ;  /* 0x00000004390472a5 */ /* 0x000fe4000f8e003f */
[----:B------:R-:W-:Y:S01]  /*0ef0*/  IMAD R0, RZ, RZ, -UR57 ;  /* 0x80000039ff007e24 */ /* 0x000fe2000f8e02ff */
[----:B------:R-:W-:Y:S01]  /*0f00*/  UMOV UR54, UR57 ;  /* 0x0000003900367c82 */ /* 0x000fe20008000000 */
[----:B------:R-:W-:-:S02]  /*0f10*/  @UP1 USHF.R.U32.HI UR54, URZ, UR6, UR5 ;  /* 0x000000063f361299 */ /* 0x000fc40008011605 */
[----:B------:R-:W-:Y:S02]  /*0f20*/  IMAD R0, R0, UR8, R17 ;  /* 0x0000000800007c24 */ /* 0x000fe4000f8e0211 */
[----:B------:R-:W-:Y:S02]  /*0f30*/  @UP0 ULDC.64 UR6, c[0x0][0xa20] ;  /* 0x0002880000060ab9 */ /* 0x000fe40000000a00 */
[----:B------:R-:W-:-:S03]  /*0f40*/  UIMAD.WIDE.U32 UR4, UR54, UR6, URZ ;  /* 0x00000006360472a5 */ /* 0x000fc6000f8e003f */
[----:B------:R-:W-:Y:S01]  /*0f50*/  UMOV UR6, UR54 ;  /* 0x0000003600067c82 */ /* 0x000fe20008000000 */
[----:B------:R-:W-:-:S04]  /*0f60*/  @UP0 USHF.R.U32.HI UR6, URZ, UR7, UR5 ;  /* 0x000000073f060299 */ /* 0x000fc80008011605 */
[----:B------:R-:W-:-:S04]  /*0f70*/  UIADD3 UR4, -UR6, URZ, URZ ;  /* 0x0000003f06047290 */ /* 0x000fc8000fffe13f */
[----:B------:R-:W-:Y:S01]  /*0f80*/  UIMAD UR36, UR36, UR4, UR54 ;  /* 0x00000004242472a4 */ /* 0x000fe2000f8e0236 */
[----:B------:R-:W-:Y:S11]  /*0f90*/  @!P0 BRA `(.L_x_8) ;  /* 0x0000000000688947 */ /* 0x000ff60003800000 */
[----:B------:R-:W-:-:S06]  /*0fa0*/  UISETP.NE.AND UP0, UPT, UR56, 0x2, UPT ;  /* 0x000000023800788c */ /* 0x000fcc000bf05270 */
[----:B------:R-:W-:-:S13]  /*0fb0*/  PLOP3.LUT P1, PT, PT, PT, UP0, 0x80, 0x0 ;  /* 0x000000000000781c */ /* 0x000fda0003f2f008 */
[----:B------:R-:W-:Y:S05]  /*0fc0*/  @!P1 BRA `(.L_x_9) ;  /* 0x0000000000449947 */ /* 0x000fea0003800000 */
[----:B------:R-:W-:-:S06]  /*0fd0*/  UISETP.NE.AND UP0, UPT, UR56, 0x3, UPT ;  /* 0x000000033800788c */ /* 0x000fcc000bf05270 */
[----:B------:R-:W-:-:S13]  /*0fe0*/  PLOP3.LUT P1, PT, PT, PT, UP0, 0x80, 0x0 ;  /* 0x000000000000781c */ /* 0x000fda0003f2f008 */
[----:B------:R-:W-:Y:S05]  /*0ff0*/  @!P1 BRA `(.L_x_10) ;  /* 0x0000000000249947 */ /* 0x000fea0003800000 */
[----:B------:R-:W-:-:S06]  /*1000*/  UISETP.NE.AND UP0, UPT, UR56, 0x4, UPT ;  /* 0x000000043800788c */ /* 0x000fcc000bf05270 */
[----:B------:R-:W-:-:S13]  /*1010*/  PLOP3.LUT P1, PT, PT, PT, UP0, 0x80, 0x0 ;  /* 0x000000000000781c */ /* 0x000fda0003f2f008 */
[----:B------:R-:W-:Y:S05]  /*1020*/  @P1 BRA `(.L_x_11) ;  /* 0x0000000000541947 */ /* 0x000fea0003800000 */
[----:B------:R-:W-:Y:S02]  /*1030*/  UIADD3 UR4, UR53, -0x1, URZ ;  /* 0xffffffff35047890 */ /* 0x000fe4000fffe03f */
[----:B------:R-:W-:Y:S02]  /*1040*/  ULOP3.LUT UR53, UR53, 0x1, URZ, 0xc, !UPT ;  /* 0x0000000135357892 */ /* 0x000fe4000f8e0c3f */
[----:B------:R-:W-:-:S04]  /*1050*/  ULOP3.LUT UR4, UR4, 0x2, URZ, 0xc0, !UPT ;  /* 0x0000000204047892 */ /* 0x000fc8000f8ec03f */
[----:B------:R-:W-:-:S04]  /*1060*/  USHF.R.U32.HI UR4, URZ, 0x1, UR4 ;  /* 0x000000013f047899 */ /* 0x000fc80008011604 */
[----:B------:R-:W-:Y:S01]  /*1070*/  ULOP3.LUT UR55, UR55, UR4, URZ, 0x3c, !UPT ;  /* 0x0000000437377292 */ /* 0x000fe2000f8e3c3f */
[----:B------:R-:W-:Y:S11]  /*1080*/  BRA `(.L_x_11) ;  /* 0x00000000003c7947 */ /* 0x000ff60003800000 */
.L_x_10:
[----:B------:R-:W-:Y:S02]  /*1090*/  ULOP3.LUT UP0, URZ, UR53, 0x2, URZ, 0xc0, !UPT ;  /* 0x00000002353f7892 */ /* 0x000fe4000f80c03f */
[----:B------:R-:W-:Y:S02]  /*10a0*/  ULOP3.LUT UR53, UR53, 0x1, URZ, 0xc0, !UPT ;  /* 0x0000000135357892 */ /* 0x000fe4000f8ec03f */
[----:B------:R-:W-:-:S04]  /*10b0*/  USEL UR4, URZ, 0x1, UP0 ;  /* 0x000000013f047887 */ /* 0x000fc80008000000 */
[----:B------:R-:W-:Y:S01]  /*10c0*/  ULOP3.LUT UR55, UR55, UR4, URZ, 0x3c, !UPT ;  /* 0x0000000437377292 */ /* 0x000fe2000f8e3c3f */
[----:B------:R-:W-:Y:S11]  /*10d0*/  BRA `(.L_x_11) ;  /* 0x0000000000287947 */ /* 0x000ff60003800000 */
.L_x_9:
[----:B------:R-:W-:Y:S02]  /*10e0*/  UIADD3 UR4, UR53, 0x1, URZ ;  /* 0x0000000135047890 */ /* 0x000fe4000fffe03f */
[----:B------:R-:W-:Y:S02]  /*10f0*/  ULOP3.LUT UR53, UR53, 0x1, URZ, 0xc, !UPT ;  /* 0x0000000135357892 */ /* 0x000fe4000f8e0c3f */
[----:B------:R-:W-:-:S04]  /*1100*/  UISETP.GT.U32.AND UP0, UPT, UR4, 0x1, UPT ;  /* 0x000000010400788c */ /* 0x000fc8000bf04070 */
[----:B------:R-:W-:-:S04]  /*1110*/  USEL UR4, URZ, 0x1, !UP0 ;  /* 0x000000013f047887 */ /* 0x000fc8000c000000 */
[----:B------:R-:W-:Y:S01]  /*1120*/  ULOP3.LUT UR55, UR55, UR4, URZ, 0x3c, !UPT ;  /* 0x0000000437377292 */ /* 0x000fe2000f8e3c3f */
[----:B------:R-:W-:Y:S11]  /*1130*/  BRA `(.L_x_11) ;  /* 0x0000000000107947 */ /* 0x000ff60003800000 */
.L_x_8:
[----:B------:R-:W-:Y:S02]  /*1140*/  UISETP.GT.U32.AND UP0, UPT, UR53, 0x1, UPT ;  /* 0x000000013500788c */ /* 0x000fe4000bf04070 */
[----:B------:R-:W-:Y:S02]  /*1150*/  ULOP3.LUT UR53, UR53, 0x1, URZ, 0xc0, !UPT ;  /* 0x0000000135357892 */ /* 0x000fe4000f8ec03f */
[----:B------:R-:W-:-:S04]  /*1160*/  USEL UR4, URZ, 0x1, !UP0 ;  /* 0x000000013f047887 */ /* 0x000fc8000c000000 */
[----:B------:R-:W-:-:S12]  /*1170*/  ULOP3.LUT UR55, UR55, UR4, URZ, 0x3c, !UPT ;  /* 0x0000000437377292 */ /* 0x000fd8000f8e3c3f */
.L_x_11:
[----:B------:R-:W-:Y:S05]  /*1180*/  @!P0 BRA `(.L_x_12) ;  /* 0x0000000000408947 */ /* 0x000fea0003800000 */
[----:B------:R-:W-:-:S06]  /*1190*/  UISETP.NE.AND UP0, UPT, UR56, 0x2, UPT ;  /* 0x000000023800788c */ /* 0x000fcc000bf05270 */
[----:B------:R-:W-:-:S13]  /*11a0*/  PLOP3.LUT P0, PT, PT, PT, UP0, 0x80, 0x0 ;  /* 0x000000000000781c */ /* 0x000fda0003f0f008 */
[----:B------:R-:W-:Y:S05]  /*11b0*/  @!P0 BRA `(.L_x_13) ;  /* 0x00000000002c8947 */ /* 0x000fea0003800000 */
[----:B------:R-:W-:-:S06]  /*11c0*/  UISETP.NE.AND UP0, UPT, UR56, 0x3, UPT ;  /* 0x000000033800788c */ /* 0x000fcc000bf05270 */
[----:B------:R-:W-:-:S13]  /*11d0*/  PLOP3.LUT P0, PT, PT, PT, UP0, 0x80, 0x0 ;  /* 0x000000000000781c */ /* 0x000fda0003f0f008 */
[----:B------:R-:W-:Y:S05]  /*11e0*/  @!P0 BRA `(.L_x_14) ;  /* 0x0000000000188947 */ /* 0x000fea0003800000 */
[----:B------:R-:W-:Y:S01]  /*11f0*/  UISETP.NE.AND UP0, UPT, UR56, 0x4, UPT ;  /* 0x000000043800788c */ /* 0x000fe2000bf05270 */
[----:B------:R-:W-:-:S05]  /*1200*/  MOV R16, R0 ;  /* 0x0000000000107202 */ /* 0x000fca0000000f00 */
[----:B------:R-:W-:-:S13]  /*1210*/  PLOP3.LUT P0, PT, PT, PT, UP0, 0x80, 0x0 ;  /* 0x000000000000781c */ /* 0x000fda0003f0f008 */
[----:B------:R-:W-:Y:S05]  /*1220*/  @P0 BRA `(.L_x_15) ;  /* 0x00000000001c0947 */ /* 0x000fea0003800000 */
[----:B------:R-:W-:Y:S01]  /*1230*/  LEA R16, R0, 0x3, 0x1 ;  /* 0x0000000300107811 */ /* 0x000fe200078e08ff */
[----:B------:R-:W-:Y:S06]  /*1240*/  BRA `(.L_x_15) ;  /* 0x0000000000147947 */ /* 0x000fec0003800000 */
.L_x_14:
[----:B------:R-:W-:Y:S01]  /*1250*/  LEA R16, R0, 0x2, 0x1 ;  /* 0x0000000200107811 */ /* 0x000fe200078e08ff */
[----:B------:R-:W-:Y:S06]  /*1260*/  BRA `(.L_x_15) ;  /* 0x00000000000c7947 */ /* 0x000fec0003800000 */
.L_x_13:
[----:B------:R-:W-:Y:S01]  /*1270*/  LEA R16, R0, 0x1, 0x1 ;  /* 0x0000000100107811 */ /* 0x000fe200078e08ff */
[----:B------:R-:W-:Y:S06]  /*1280*/  BRA `(.L_x_15) ;  /* 0x0000000000047947 */ /* 0x000fec0003800000 */
.L_x_12:
[----:B------:R-:W-:-:S07]  /*1290*/  SHF.L.U32 R16, R0, 0x1, RZ ;  /* 0x0000000100107819 */ /* 0x000fce00000006ff */
.L_x_15:
[----:B------:R-:W-:Y:S01]  /*12a0*/  ULOP3.LUT UR6, UR58, 0x1, URZ, 0xfc, !UPT ;  /* 0x000000013a067892 */ /* 0x000fe2000f8efc3f */
[----:B------:R-:W-:Y:S01]  /*12b0*/  LEA R0, R0, 0xbf, 0x7 ;  /* 0x000000bf00007811 */ /* 0x000fe200078e38ff */
[----:B------:R-:W-:Y:S02]  /*12c0*/  ULDC UR4, c[0x0][0x28c] ;  /* 0x0000a30000047ab9 */ /* 0x000fe40000000800 */
[----:B------:R-:W-:Y:S01]  /*12d0*/  UIADD3 UR4, UR4, 0x3f, URZ ;  /* 0x0000003f04047890 */ /* 0x000fe2000fffe03f */
[----:B------:R-:W-:Y:S01]  /*12e0*/  SHF.R.S32.HI R3, RZ, 0x1f, R0 ;  /* 0x0000001fff037819 */ /* 0x000fe20000011400 */
[----:B------:R-:W-:Y:S02]  /*12f0*/  UISETP.NE.AND UP0, UPT, UR6, 0x3, UPT ;  /* 0x000000030600788c */ /* 0x000fe4000bf05270 */
[----:B------:R-:W-:Y:S01]  /*1300*/  USHF.R.S32.HI UR5, URZ, 0x1f, UR4 ;  /* 0x0000001f3f057899 */ /* 0x000fe20008011404 */
[----:B------:R-:W-:-:S03]  /*1310*/  LEA.HI R3, R3, R0, RZ, 0x6 ;  /* 0x0000000003037211 */ /* 0x000fc600078f30ff */
[----:B------:R-:W-:Y:S01]  /*1320*/  PLOP3.LUT P0, PT, PT, PT, UP0, 0x80, 0x0 ;  /* 0x000000000000781c */ /* 0x000fe20003f0f008 */
[----:B------:R-:W-:Y:S01]  /*1330*/  ULEA.HI UR5, UR5, UR4, URZ, 0x6 ;  /* 0x0000000405057291 */ /* 0x000fe2000f8f303f */
[----:B------:R-:W-:-:S03]  /*1340*/  SHF.R.S32.HI R0, RZ, 0x6, R3 ;  /* 0x00000006ff007819 */ /* 0x000fc60000011403 */
[----:B------:R-:W-:-:S06]  /*1350*/  USHF.R.S32.HI UR5, URZ, 0x6, UR5 ;  /* 0x000000063f057899 */ /* 0x000fcc0008011405 */
[----:B------:R-:W-:Y:S02]  /*1360*/  VIMNMX R0, R0, UR5, PT ;  /* 0x0000000500007c48 */ /* 0x000fe4000bfe0100 */
[----:B------:R-:W-:Y:S05]  /*1370*/  @!P0 BRA `(.L_x_16) ;  /* 0x0000000000048947 */ /* 0x000fea0003800000 */
[----:B------:R-:W-:Y:S01]  /*1380*/  BPT.TRAP 0x1 ;  /* 0x000000040000795c */ /* 0x000fe20000300000 */
.L_x_16:
[----:B------:R-:W-:Y:S01]  /*1390*/  ULEA UR4, UR53, UR38, 0x3 ;  /* 0x0000002635047291 */ /* 0x000fe2000f8e183f */
[----:B------:R-:W-:Y:S01]  /*13a0*/  IMAD.U32 R3, RZ, RZ, UR55 ;  /* 0x00000037ff037e24 */ /* 0x000fe2000f8e00ff */
[----:B------:R-:W-:-:S04]  /*13b0*/  ULOP3.LUT UR5, UR59, 0x1, URZ, 0xfc, !UPT ;  /* 0x000000013b057892 */ /* 0x000fc8000f8efc3f */
[----:B------:R-:W-:Y:S01]  /*13c0*/  SHF.L.U32 R3, R3, 0x1f, RZ ;  /* 0x0000001f03037819 */ /* 0x000fe200000006ff */
[----:B------:R-:W-:-:S03]  /*13d0*/  UISETP.NE.AND UP0, UPT, UR5, 0x3, UPT ;  /* 0x000000030500788c */ /* 0x000fc6000bf05270 */
[----:B------:R-:W1:Y:S03]  /*13e0*/  SYNCS.PHASECHK.TRANS64.TRYWAIT P1, [UR4+0x27450], R3 ;  /* 0x02745003ff0075a7 */ /* 0x000e660008020144 */
[----:B------:R-:W-:Y:S01]  /*13f0*/  PLOP3.LUT P0, PT, PT, PT, UP0, 0x80, 0x0 ;  /* 0x000000000000781c */ /* 0x000fe20003f0f008 */
[----:B-1----:R-:W-:-:S12]  /*1400*/  @!P1 BRA `(.L_x_17) ;  /* 0x000000b000709947 */ /* 0x002fd80003800000 */
.L_x_128:
[----:B------:R-:W-:Y:S05]  /*1410*/  @!P0 BRA `(.L_x_18) ;  /* 0x0000000000048947 */ /* 0x000fea0003800000 */
[----:B------:R-:W-:Y:S01]  /*1420*/  BPT.TRAP 0x1 ;  /* 0x000000040000795c */ /* 0x000fe20000300000 */
.L_x_18:
[----:B------:R-:W-:Y:S01]  /*1430*/  ULEA UR5, UR37, UR38, 0x3 ;  /* 0x0000002625057291 */ /* 0x000fe2000f8e183f */
[----:B-1----:R-:W-:Y:S01]  /*1440*/  SHF.L.U32 R3, R23, 0x1f, RZ ;  /* 0x0000001f17037819 */ /* 0x002fe200000006ff */
[----:B------:R-:W-:Y:S01]  /*1450*/  UIADD3 UR4, UR38, 0x27490, URZ ;  /* 0x0002749026047890 */ /* 0x000fe2000fffe03f */
[----:B------:R-:W-:Y:S01]  /*1460*/  SHF.L.U32 R4, R136, 0x1f, RZ ;  /* 0x0000001f88047819 */ /* 0x000fe200000006ff */
[----:B------:R-:W-:Y:S02]  /*1470*/  ULEA UR6, UR56, 0xfffffff8, 0x3 ;  /* 0xfffffff838067891 */ /* 0x000fe4000f8e183f */
[----:B------:R-:W-:Y:S02]  /*1480*/  ULEA UR7, UR56, UR4, 0x3 ;  /* 0x0000000438077291 */ /* 0x000fe4000f8e183f */
[----:B------:R-:W-:Y:S01]  /*1490*/  ULOP3.LUT UR6, UR6, 0x8, URZ, 0xc, !UPT ;  /* 0x0000000806067892 */ /* 0x000fe2000f8e0c3f */
[----:B------:R-:W1:Y:S02]  /*14a0*/  SYNCS.PHASECHK.TRANS64.TRYWAIT P1, [UR5+0x27400], R3 ;  /* 0x02740003ff0075a7 */ /* 0x000e640008020145 */
[----:B-1----:R-:W-:Y:S09]  /*14b0*/  @!P1 BRA `(.L_x_19) ;  /* 0x000000b0005c9947 */ /* 0x002ff20003800000 */
.L_x_129:
[----:B------:R-:W2:Y:S02]  /*14c0*/  SYNCS.PHASECHK.TRANS64.TRYWAIT P1, [UR7+-0x8], R4 ;  /* 0xfffff804ff0075a7 */ /* 0x000ea40008020147 */
[----:B--2---:R-:W-:Y:S05]  /*14d0*/  @!P1 BRA `(.L_x_20) ;  /* 0x000000b0006c9947 */ /* 0x004fea0003800000 */
.L_x_130:
[----:B------:R-:W-:Y:S01]  /*14e0*/  R2UR UR8, R137 ;  /* 0x00000000890872ca */ /* 0x000fe200000e0000 */
[----:B------:R-:W-:Y:S01]  /*14f0*/  UIMAD UR46, UR37, 0x500, UR52 ;  /* 0x00000500252e78a4 */ /* 0x000fe2000f8e0234 */
[----:B------:R-:W-:Y:S01]  /*1500*/  WARPGROUP.ARRIVE ;  /* 0x00000000000079c5 */ /* 0x000fe20000000000 */
[----:B------:R-:W-:Y:S01]  /*1510*/  UMOV UR47, 0x80000020 ;  /* 0x80000020002f7882 */ /* 0x000fe20000000000 */
[----:B------:R-:W-:Y:S01]  /*1520*/  UMOV UR45, 0x80000020 ;  /* 0x80000020002d7882 */ /* 0x000fe20000000000 */
[----:B------:R-:W-:Y:S01]  /*1530*/  UIADD3 UR42, UR46, 0x2, URZ ;  /* 0x000000022e2a7890 */ /* 0x000fe2000fffe03f */
[----:B-1----:R-:W-:Y:S01]  /*1540*/  LEA R3, R16, R19, 0x6 ;  /* 0x0000001310037211 */ /* 0x002fe200078e30ff */
[----:B------:R-:W-:Y:S01]  /*1550*/  UMOV UR43, 0x80000020 ;  /* 0x80000020002b7882 */ /* 0x000fe20000000000 */
[----:B------:R-:W-:Y:S01]  /*1560*/  UMOV UR41, 0x80000020 ;  /* 0x8000002000297882 */ /* 0x000fe20000000000 */
[----:B------:R-:W-:Y:S01]  /*1570*/  UIADD3 UR34, UR46, 0x100, URZ ;  /* 0x000001002e227890 */ /* 0x000fe2000fffe03f */
[----:B------:R-:W-:Y:S01]  /*1580*/  IADD3 R4, R18, 0x8, RZ ;  /* 0x0000000812047810 */ /* 0x000fe20007ffe0ff */
[----:B------:R-:W-:Y:S01]  /*1590*/  UMOV UR35, 0x80000020 ;  /* 0x8000002000237882 */ /* 0x000fe20000000000 */
[----:B------:R-:W-:Y:S01]  /*15a0*/  UMOV UR33, 0x80000020 ;  /* 0x8000002000217882 */ /* 0x000fe20000000000 */
[----:B------:R-:W-:Y:S01]  /*15b0*/  UIMAD UR44, UR53, 0x500, UR8 ;  /* 0x00000500352c78a4 */ /* 0x000fe2000f8e0208 */
[C---:B------:R-:W-:Y:S01]  /*15c0*/  IADD3 R5, R3.reuse, 0x8, RZ ;  /* 0x0000000803057810 */ /* 0x040fe20007ffe0ff */
[----:B------:R-:W-:Y:S01]  /*15d0*/  UIADD3 UR30, UR46, 0x102, URZ ;  /* 0x000001022e1e7890 */ /* 0x000fe2000fffe03f */
[----:B------:R-:W-:Y:S01]  /*15e0*/  ISETP.GE.AND P6, PT, R3, R4, PT ;  /* 0x000000040300720c */ /* 0x000fe20003fc6270 */
[----:B------:R-:W-:Y:S01]  /*15f0*/  UIADD3 UR40, UR44, 0x2, URZ ;  /* 0x000000022c287890 */ /* 0x000fe2000fffe03f */
[CC--:B------:R-:W-:Y:S01]  /*1600*/  ISETP.GE.AND P1, PT, R5.reuse, R18.reuse, PT ;  /* 0x000000120500720c */ /* 0x0c0fe20003f26270 */
[----:B------:R-:W-:Y:S01]  /*1610*/  UIADD3 UR32, UR44, 0x100, URZ ;  /* 0x000001002c207890 */ /* 0x000fe2000fffe03f */
[----:B------:R-:W-:Y:S01]  /*1620*/  ISETP.GT.AND P3, PT, R5, R18, PT ;  /* 0x000000120500720c */ /* 0x000fe20003f64270 */
[----:B------:R-:W-:-:S02]  /*1630*/  UIADD3 UR28, UR44, 0x102, URZ ;  /* 0x000001022c1c7890 */ /* 0x000fc4000fffe03f */
[----:B------:R-:W-:Y:S01]  /*1640*/  HGMMA.64x64x16.F32.BF16 R24, gdesc[UR44], RZ, !UPT, gsb0 ;  /* 0x00e000002c1879f0 */ /* 0x000fe2000c0018ff */
[----:B------:R-:W-:Y:S01]  /*1650*/  UMOV UR31, 0x80000020 ;  /* 0x80000020001f7882 */ /* 0x000fe20000000000 */
[----:B------:R-:W-:Y:S01]  /*1660*/  UMOV UR29, 0x80000020 ;  /* 0x80000020001d7882 */ /* 0x000fe20000000000 */
[----:B------:R-:W-:Y:S01]  /*1670*/  UIADD3 UR26, UR46, 0x200, URZ ;  /* 0x000002002e1a7890 */ /* 0x000fe2000fffe03f */
[C---:B------:R-:W-:Y:S01]  /*1680*/  IADD3 R4, R18.reuse, 0x10, RZ ;  /* 0x0000001012047810 */ /* 0x040fe20007ffe0ff */
[----:B------:R-:W-:Y:S01]  /*1690*/  UIADD3 UR24, UR44, 0x200, URZ ;  /* 0x000002002c187890 */ /* 0x000fe2000fffe03f */
[C---:B------:R-:W-:Y:S01]  /*16a0*/  VIADD R6, R18.reuse, 0x9 ;  /* 0x0000000912067836 */ /* 0x040fe20000000000 */
[----:B------:R-:W-:Y:S01]  /*16b0*/  UMOV UR27, 0x80000020 ;  /* 0x80000020001b7882 */ /* 0x000fe20000000000 */
[----:B------:R-:W-:Y:S01]  /*16c0*/  UMOV UR25, 0x80000020 ;  /* 0x8000002000197882 */ /* 0x000fe20000000000 */
[----:B------:R-:W-:Y:S01]  /*16d0*/  UIADD3 UR22, UR46, 0x202, URZ ;  /* 0x000002022e167890 */ /* 0x000fe2000fffe03f */
[C---:B------:R-:W-:Y:S01]  /*16e0*/  ISETP.GE.AND P2, PT, R3.reuse, R4, PT ;  /* 0x000000040300720c */ /* 0x040fe20003f46270 */
[----:B------:R-:W-:Y:S01]  /*16f0*/  UIADD3 UR20, UR44, 0x202, URZ ;  /* 0x000002022c147890 */ /* 0x000fe2000fffe03f */
[C---:B------:R-:W-:Y:S01]  /*1700*/  IADD3 R4, R18.reuse, 0x18, RZ ;  /* 0x0000001812047810 */ /* 0x040fe20007ffe0ff */
[----:B------:R-:W-:Y:S01]  /*1710*/  UMOV UR23, 0x80000020 ;  /* 0x8000002000177882 */ /* 0x000fe20000000000 */
[----:B------:R-:W-:Y:S01]  /*1720*/  UMOV UR21, 0x80000020 ;  /* 0x8000002000157882 */ /* 0x000fe20000000000 */
[----:B------:R-:W-:Y:S01]  /*1730*/  UIADD3 UR18, UR46, 0x300, URZ ;  /* 0x000003002e127890 */ /* 0x000fe2000fffe03f */
[C---:B------:R-:W-:Y:S01]  /*1740*/  ISETP.GE.AND P5, PT, R3.reuse, R6, PT ;  /* 0x000000060300720c */ /* 0x040fe20003fa6270 */
[----:B------:R-:W-:Y:S01]  /*1750*/  UIADD3 UR16, UR44, 0x300, URZ ;  /* 0x000003002c107890 */ /* 0x000fe2000fffe03f */
[C---:B------:R-:W-:Y:S01]  /*1760*/  VIADD R6, R18.reuse, 0x20 ;  /* 0x0000002012067836 */ /* 0x040fe20000000000 */
[----:B------:R-:W-:Y:S01]  /*1770*/  UMOV UR19, 0x80000020 ;  /* 0x8000002000137882 */ /* 0x000fe20000000000 */
[----:B------:R-:W-:Y:S01]  /*1780*/  UMOV UR17, 0x80000020 ;  /* 0x8000002000117882 */ /* 0x000fe20000000000 */
[----:B------:R-:W-:Y:S01]  /*1790*/  UIADD3 UR14, UR46, 0x302, URZ ;  /* 0x000003022e0e7890 */ /* 0x000fe2000fffe03f */
[----:B------:R-:W-:Y:S01]  /*17a0*/  VIADD R8, R18, 0x11 ;  /* 0x0000001112087836 */ /* 0x000fe20000000000 */
[----:B------:R-:W-:Y:S01]  /*17b0*/  UIADD3 UR12, UR44, 0x302, URZ ;  /* 0x000003022c0c7890 */ /* 0x000fe2000fffe03f */
[----:B------:R-:W-:Y:S01]  /*17c0*/  P2R R9, PR, RZ, 0x1 ;  /* 0x00000001ff097803 */ /* 0x000fe20000000000 */
[----:B------:R-:W-:Y:S01]  /*17d0*/  UMOV UR15, 0x80000020 ;  /* 0x80000020000f7882 */ /* 0x000fe20000000000 */
[----:B------:R-:W-:Y:S01]  /*17e0*/  UMOV UR13, 0x80000020 ;  /* 0x80000020000d7882 */ /* 0x000fe20000000000 */
[----:B------:R-:W-:Y:S01]  /*17f0*/  UIADD3 UR10, UR46, 0x400, URZ ;  /* 0x000004002e0a7890 */ /* 0x000fe2000fffe03f */
[----:B------:R-:W-:Y:S01]  /*1800*/  ISETP.GE.AND P4, PT, R3, R8, PT ;  /* 0x000000080300720c */ /* 0x000fe20003f86270 */
[----:B------:R-:W-:Y:S01]  /*1810*/  UIADD3 UR8, UR44, 0x400, URZ ;  /* 0x000004002c087890 */ /* 0x000fe2000fffe03f */
[----:B------:R-:W-:Y:S01]  /*1820*/  UMOV UR11, 0x80000020 ;  /* 0x80000020000b7882 */ /* 0x000fe20000000000 */
[----:B------:R-:W-:Y:S01]  /*1830*/  UMOV UR9, 0x80000020 ;  /* 0x8000002000097882 */ /* 0x000fe20000000000 */
[----:B------:R-:W-:-:S02]  /*1840*/  UIADD3 UR50, UR46, 0x402, URZ ;  /* 0x000004022e327890 */ /* 0x000fc4000fffe03f */
[----:B------:R-:W-:Y:S01]  /*1850*/  UIADD3 UR48, UR44, 0x402, URZ ;  /* 0x000004022c307890 */ /* 0x000fe2000fffe03f */
[----:B------:R-:W-:Y:S01]  /*1860*/  UMOV UR51, 0x80000020 ;  /* 0x8000002000337882 */ /* 0x000fe20000000000 */
[----:B------:R-:W-:Y:S01]  /*1870*/  UMOV UR49, 0x80000020 ;  /* 0x8000002000317882 */ /* 0x000fe20000000000 */
[----:B------:R-:W-:Y:S02]  /*1880*/  WARPGROUP.DEPBAR.LE gsb0, 0x0 ;  /* 0x00008000000079c5 */ /* 0x000fe40000010000 */
[----:B------:R-:W-:-:S06]  /*1890*/  WARPGROUP.ARRIVE ;  /* 0x00000000000079c5 */ /* 0x000fcc0000000000 */
[----:B------:R-:W-:Y:S03]  /*18a0*/  HGMMA.64x64x16.F32.BF16 R24, gdesc[UR40], R24, gsb0 ;  /* 0x00e00000281879f0 */ /* 0x000fe60008001818 */
        /* <DEDUP_REMOVED lines=20> */
[----:B------:R-:W-:Y:S01]  /*19f0*/  HGMMA.64x64x16.F32.BF16 R24, gdesc[UR8], R24, gsb0 ;  /* 0x00e00000081879f0 */ /* 0x000fe20008001818 */
[----:B------:R-:W-:Y:S02]  /*1a00*/  ULDC UR10, c[0x0][0x604] ;  /* 0x00018100000a7ab9 */ /* 0x000fe40000000800 */
[----:B------:R-:W-:Y:S02]  /*1a10*/  WARPGROUP.DEPBAR.LE gsb0, 0x0 ;  /* 0x00008000000079c5 */ /* 0x000fe40000010000 */
[----:B------:R-:W-:-:S06]  /*1a20*/  WARPGROUP.ARRIVE ;  /* 0x00000000000079c5 */ /* 0x000fcc0000000000 */
[----:B------:R-:W-:Y:S03]  /*1a30*/  HGMMA.64x64x16.F32.BF16 R24, gdesc[UR48], R24, gsb0 ;  /* 0x00e00000301879f0 */ /* 0x000fe60008001818 */
[----:B------:R-:W-:Y:S02]  /*1a40*/  WARPGROUP.DEPBAR.LE gsb0, 0x0 ;  /* 0x00008000000079c5 */ /* 0x000fe40000010000 */
[----:B------:R-:W-:Y:S02]  /*1a50*/  FSEL R26, R26, -INF , P1 ;  /* 0xff8000001a1a7808 */ /* 0x000fe40000800000 */
[----:B------:R-:W-:Y:S02]  /*1a60*/  FSEL R27, R27, -INF , P3 ;  /* 0xff8000001b1b7808 */ /* 0x000fe40001800000 */
[CC--:B------:R-:W-:Y:S02]  /*1a70*/  ISETP.GE.AND P1, PT, R3.reuse, R18.reuse, PT ;  /* 0x000000120300720c */ /* 0x0c0fe40003f26270 */
[----:B------:R-:W-:-:S02]  /*1a80*/  ISETP.GT.AND P3, PT, R3, R18, PT ;  /* 0x000000120300720c */ /* 0x000fc40003f64270 */
[----:B------:R-:W-:Y:S02]  /*1a90*/  FSEL R24, R24, -INF , P1 ;  /* 0xff80000018187808 */ /* 0x000fe40000800000 */
[----:B------:R-:W-:Y:S02]  /*1aa0*/  FSEL R30, R30, -INF , P1 ;  /* 0xff8000001e1e7808 */ /* 0x000fe40000800000 */
[----:B------:R-:W-:Y:S02]  /*1ab0*/  FSEL R25, R25, -INF , P3 ;  /* 0xff80000019197808 */ /* 0x000fe40001800000 */
[----:B------:R-:W-:Y:S02]  /*1ac0*/  ISETP.GE.AND P1, PT, R3, R4, PT ;  /* 0x000000040300720c */ /* 0x000fe40003f26270 */
[----:B------:R-:W-:Y:S02]  /*1ad0*/  IADD3 R4, R18, 0x19, RZ ;  /* 0x0000001912047810 */ /* 0x000fe40007ffe0ff */
[----:B------:R-:W-:-:S02]  /*1ae0*/  FSEL R28, R28, -INF , P6 ;  /* 0xff8000001c1c7808 */ /* 0x000fc40003000000 */
[----:B------:R-:W-:Y:S02]  /*1af0*/  FMNMX R5, R24, R25, !PT ;  /* 0x0000001918057209 */ /* 0x000fe40007800000 */
[----:B------:R-:W-:Y:S02]  /*1b00*/  FSEL R31, R31, -INF , P3 ;  /* 0xff8000001f1f7808 */ /* 0x000fe40001800000 */
[C---:B------:R-:W-:Y:S02]  /*1b10*/  ISETP.GE.AND P3, PT, R3.reuse, R4, PT ;  /* 0x000000040300720c */ /* 0x040fe40003f66270 */
[----:B------:R-:W-:Y:S02]  /*1b20*/  FSEL R34, R34, -INF , P6 ;  /* 0xff80000022227808 */ /* 0x000fe40003000000 */
[----:B------:R-:W-:Y:S02]  /*1b30*/  ISETP.GE.AND P6, PT, R3, R6, PT ;  /* 0x000000060300720c */ /* 0x000fe40003fc6270 */
[----:B------:R-:W-:-:S02]  /*1b40*/  IADD3 R4, R18, 0x21, RZ ;  /* 0x0000002112047810 */ /* 0x000fc40007ffe0ff */
[----:B------:R-:W-:Y:S02]  /*1b50*/  FSEL R29, R29, -INF , P5 ;  /* 0xff8000001d1d7808 */ /* 0x000fe40002800000 */
[----:B------:R-:W-:Y:S02]  /*1b60*/  FMNMX R6, R28, R5, !PT ;  /* 0x000000051c067209 */ /* 0x000fe40007800000 */
[----:B------:R-:W-:Y:S02]  /*1b70*/  FSEL R35, R35, -INF , P5 ;  /* 0xff80000023237808 */ /* 0x000fe40002800000 */
[----:B------:R-:W-:Y:S02]  /*1b80*/  ISETP.GE.AND P5, PT, R3, R4, PT ;  /* 0x000000040300720c */ /* 0x000fe40003fa6270 */
[----:B------:R-:W-:Y:S02]  /*1b90*/  IADD3 R4, R18, 0x28, RZ ;  /* 0x0000002812047810 */ /* 0x000fe40007ffe0ff */
[----:B------:R-:W-:-:S02]  /*1ba0*/  FSEL R32, R32, -INF , P2 ;  /* 0xff80000020207808 */ /* 0x000fc40001000000 */
[----:B------:R-:W-:Y:S02]  /*1bb0*/  FMNMX R5, R29, R6, !PT ;  /* 0x000000061d057209 */ /* 0x000fe40007800000 */
[----:B------:R-:W-:Y:S02]  /*1bc0*/  FSEL R38, R38, -INF , P2 ;  /* 0xff80000026267808 */ /* 0x000fe40001000000 */
[----:B------:R-:W-:Y:S01]  /*1bd0*/  ISETP.GE.AND P2, PT, R3, R4, PT ;  /* 0x000000040300720c */ /* 0x000fe20003f46270 */
[----:B------:R-:W-:Y:S01]  /*1be0*/  VIADD R4, R18, 0x29 ;  /* 0x0000002912047836 */ /* 0x000fe20000000000 */
[----:B------:R-:W-:Y:S02]  /*1bf0*/  FSEL R33, R33, -INF , P4 ;  /* 0xff80000021217808 */ /* 0x000fe40002000000 */
[----:B------:R-:W-:Y:S02]  /*1c00*/  FMNMX R6, R32, R5, !PT ;  /* 0x0000000520067209 */ /* 0x000fe40007800000 */
[----:B------:R-:W-:-:S02]  /*1c10*/  FSEL R36, R36, -INF , P1 ;  /* 0xff80000024247808 */ /* 0x000fc40000800000 */
[----:B------:R-:W-:Y:S02]  /*1c20*/  FMNMX R5, R33, R6, !PT ;  /* 0x0000000621057209 */ /* 0x000fe40007800000 */
[----:B------:R-:W-:Y:S02]  /*1c30*/  FSEL R39, R39, -INF , P4 ;  /* 0xff80000027277808 */ /* 0x000fe40002000000 */
[----:B------:R-:W-:Y:S02]  /*1c40*/  ISETP.GE.AND P4, PT, R3, R4, PT ;  /* 0x000000040300720c */ /* 0x000fe40003f86270 */
[----:B------:R-:W-:Y:S02]  /*1c50*/  IADD3 R4, R18, 0x30, RZ ;  /* 0x0000003012047810 */ /* 0x000fe40007ffe0ff */
[----:B------:R-:W-:Y:S02]  /*1c60*/  FSEL R37, R37, -INF , P3 ;  /* 0xff80000025257808 */ /* 0x000fe40001800000 */
[----:B------:R-:W-:-:S02]  /*1c70*/  FMNMX R6, R36, R5, !PT ;  /* 0x0000000524067209 */ /* 0x000fc40007800000 */
[----:B------:R-:W-:Y:S02]  /*1c80*/  FSEL R42, R42, -INF , P1 ;  /* 0xff8000002a2a7808 */ /* 0x000fe40000800000 */
[----:B------:R-:W-:Y:S02]  /*1c90*/  ISETP.GE.AND P1, PT, R3, R4, PT ;  /* 0x000000040300720c */ /* 0x000fe40003f26270 */
[----:B------:R-:W-:Y:S02]  /*1ca0*/  IADD3 R4, R18, 0x38, RZ ;  /* 0x0000003812047810 */ /* 0x000fe40007ffe0ff */
[----:B------:R-:W-:Y:S02]  /*1cb0*/  FSEL R40, R40, -INF , P6 ;  /* 0xff80000028287808 */ /* 0x000fe40003000000 */
[----:B------:R-:W-:Y:S02]  /*1cc0*/  FMNMX R5, R37, R6, !PT ;  /* 0x0000000625057209 */ /* 0x000fe40007800000 */
[----:B------:R-:W-:-:S02]  /*1cd0*/  FSEL R43, R43, -INF , P3 ;  /* 0xff8000002b2b7808 */ /* 0x000fc40001800000 */
[----:B------:R-:W-:Y:S01]  /*1ce0*/  ISETP.GE.AND P3, PT, R3, R4, PT ;  /* 0x000000040300720c */ /* 0x000fe20003f66270 */
[----:B------:R-:W-:Y:S01]  /*1cf0*/  VIADD R4, R18, 0x39 ;  /* 0x0000003912047836 */ /* 0x000fe20000000000 */
[----:B------:R-:W-:Y:S02]  /*1d00*/  FSEL R41, R41, -INF , P5 ;  /* 0xff80000029297808 */ /* 0x000fe40002800000 */
[----:B------:R-:W-:Y:S02]  /*1d10*/  FMNMX R6, R40, R5, !PT ;  /* 0x0000000528067209 */ /* 0x000fe40007800000 */
[----:B------:R-:W-:Y:S02]  /*1d20*/  FSEL R44, R44, -INF , P2 ;  /* 0xff8000002c2c7808 */ /* 0x000fe40001000000 */
[----:B------:R-:W-:Y:S02]  /*1d30*/  FMNMX R5, R41, R6, !PT ;  /* 0x0000000629057209 */ /* 0x000fe40007800000 */
[----:B------:R-:W-:-:S02]  /*1d40*/  FSEL R52, R52, -INF , P3 ;  /* 0xff80000034347808 */ /* 0x000fc40001800000 */
[----:B------:R-:W-:Y:S02]  /*1d50*/  ISETP.GE.AND P3, PT, R3, R4, PT ;  /* 0x000000040300720c */ /* 0x000fe40003f66270 */
[----:B------:R-:W-:Y:S02]  /*1d60*/  IADD3 R4, R18, 0x31, RZ ;  /* 0x0000003112047810 */ /* 0x000fe40007ffe0ff */
[----:B------:R-:W-:Y:S02]  /*1d70*/  FSEL R45, R45, -INF , P4 ;  /* 0xff8000002d2d7808 */ /* 0x000fe40002000000 */
[----:B------:R-:W-:Y:S02]  /*1d80*/  FMNMX R6, R44, R5, !PT ;  /* 0x000000052c067209 */ /* 0x000fe40007800000 */
[----:B------:R-:W-:Y:S02]  /*1d90*/  FSEL R53, R53, -INF , P3 ;  /* 0xff80000035357808 */ /* 0x000fe40001800000 */
[----:B------:R-:W-:-:S02]  /*1da0*/  ISETP.GE.AND P3, PT, R3, R4, PT ;  /* 0x000000040300720c */ /* 0x000fc40003f66270 */
[----:B------:R-:W-:Y:S02]  /*1db0*/  FSEL R48, R48, -INF , P1 ;  /* 0xff80000030307808 */ /* 0x000fe40000800000 */
[----:B------:R-:W-:Y:S02]  /*1dc0*/  FMNMX R3, R45, R6, !PT ;  /* 0x000000062d037209 */ /* 0x000fe40007800000 */
[----:B------:R-:W-:Y:S02]  /*1dd0*/  FSEL R49, R49, -INF , P3 ;  /* 0xff80000031317808 */ /* 0x000fe40001800000 */
[----:B------:R-:W-:Y:S02]  /*1de0*/  FMNMX R4, R48, R3, !PT ;  /* 0x0000000330047209 */ /* 0x000fe40007800000 */
[----:B------:R-:W-:Y:S02]  /*1df0*/  FSEL R46, R46, -INF , P6 ;  /* 0xff8000002e2e7808 */ /* 0x000fe40003000000 */
[----:B------:R-:W-:-:S02]  /*1e00*/  FMNMX R3, R49, R4, !PT ;  /* 0x0000000431037209 */ /* 0x000fc40007800000 */
[----:B------:R-:W-:Y:S02]  /*1e10*/  FSEL R47, R47, -INF , P5 ;  /* 0xff8000002f2f7808 */ /* 0x000fe40002800000 */
[----:B------:R-:W-:Y:S02]  /*1e20*/  FMNMX R4, R52, R3, !PT ;  /* 0x0000000334047209 */ /* 0x000fe40007800000 */
[----:B------:R-:W-:Y:S02]  /*1e30*/  FMNMX R3, R26, R27, !PT ;  /* 0x0000001b1a037209 */ /* 0x000fe40007800000 */
[----:B------:R-:W-:Y:S02]  /*1e40*/  FMNMX R5, R53, R4, !PT ;  /* 0x0000000435057209 */ /* 0x000fe40007800000 */
[----:B------:R-:W-:Y:S02]  /*1e50*/  FMNMX R6, R30, R3, !PT ;  /* 0x000000031e067209 */ /* 0x000fe40007800000 */
[----:B------:R-:W-:Y:S01]  /*1e60*/  FSEL R50, R50, -INF , P2 ;  /* 0xff80000032327808 */ /* 0x000fe20001000000 */
[----:B------:R-:W1:Y:S01]  /*1e70*/  SHFL.BFLY PT, R4, R5, 0x1, 0x1f ;  /* 0x0c201f0005047f89 */ /* 0x000e6200000e0000 */
[----:B------:R-:W-:-:S02]  /*1e80*/  FMNMX R3, R31, R6, !PT ;  /* 0x000000061f037209 */ /* 0x000fc40007800000 */
[----:B------:R-:W-:Y:S02]  /*1e90*/  FSEL R51, R51, -INF , P4 ;  /* 0xff80000033337808 */ /* 0x000fe40002000000 */
[----:B------:R-:W-:Y:S02]  /*1ea0*/  FMNMX R6, R34, R3, !PT ;  /* 0x0000000322067209 */ /* 0x000fe40007800000 */
[----:B------:R-:W-:Y:S02]  /*1eb0*/  FSEL R54, R54, -INF , P1 ;  /* 0xff80000036367808 */ /* 0x000fe40000800000 */
[----:B------:R-:W-:Y:S02]  /*1ec0*/  FMNMX R3, R35, R6, !PT ;  /* 0x0000000623037209 */ /* 0x000fe40007800000 */
[----:B------:R-:W-:Y:S02]  /*1ed0*/  FSEL R55, R55, -INF , P3 ;  /* 0xff80000037377808 */ /* 0x000fe40001800000 */
[----:B------:R-:W-:-:S04]  /*1ee0*/  FMNMX R6, R38, R3, !PT ;  /* 0x0000000326067209 */ /* 0x000fc80007800000 */
[----:B------:R-:W-:-:S04]  /*1ef0*/  FMNMX R3, R39, R6, !PT ;  /* 0x0000000627037209 */ /* 0x000fc80007800000 */
[----:B------:R-:W-:Y:S02]  /*1f00*/  FMNMX R6, R42, R3, !PT ;  /* 0x000000032a067209 */ /* 0x000fe40007800000 */
[----:B-1----:R-:W-:Y:S02]  /*1f10*/  FMNMX R7, R5, R4, !PT ;  /* 0x0000000405077209 */ /* 0x002fe40007800000 */
[----:B------:R-:W-:-:S03]  /*1f20*/  FMNMX R3, R43, R6, !PT ;  /* 0x000000062b037209 */ /* 0x000fc60007800000 */
[----:B------:R-:W1:Y:S01]  /*1f30*/  SHFL.BFLY PT, R4, R7, 0x2, 0x1f ;  /* 0x0c401f0007047f89 */ /* 0x000e6200000e0000 */
[----:B------:R-:W-:-:S04]  /*1f40*/  FMNMX R6, R46, R3, !PT ;  /* 0x000000032e067209 */ /* 0x000fc80007800000 */
[----:B------:R-:W-:-:S04]  /*1f50*/  FMNMX R3, R47, R6, !PT ;  /* 0x000000062f037209 */ /* 0x000fc80007800000 */
[----:B------:R-:W-:-:S04]  /*1f60*/  FMNMX R6, R50, R3, !PT ;  /* 0x0000000332067209 */ /* 0x000fc80007800000 */
[----:B------:R-:W-:-:S04]  /*1f70*/  FMNMX R3, R51, R6, !PT ;  /* 0x0000000633037209 */ /* 0x000fc80007800000 */
[----:B------:R-:W-:-:S04]  /*1f80*/  FMNMX R6, R54, R3, !PT ;  /* 0x0000000336067209 */ /* 0x000fc80007800000 */
[----:B------:R-:W-:Y:S02]  /*1f90*/  FMNMX R6, R55, R6, !PT ;  /* 0x0000000637067209 */ /* 0x000fe40007800000 */
[----:B-1----:R-:W-:-:S03]  /*1fa0*/  FMNMX R4, R7, R4, !PT ;  /* 0x0000000407047209 */ /* 0x002fc60007800000 */
[----:B------:R-:W1:Y:S01]  /*1fb0*/  SHFL.BFLY PT, R3, R6, 0x1, 0x1f ;  /* 0x0c201f0006037f89 */ /* 0x000e6200000e0000 */
[----:B------:R-:W-:-:S04]  /*1fc0*/  FSETP.NEU.AND P0, PT, R4, -INF , PT ;  /* 0xff8000000400780b */ /* 0x000fc80003f0d000 */
[----:B------:R-:W-:Y:S02]  /*1fd0*/  FSEL R8, R4, RZ, P0 ;  /* 0x000000ff04087208 */ /* 0x000fe40000000000 */
[----:B------:R-:W-:-:S03]  /*1fe0*/  ISETP.NE.AND P0, PT, R9, RZ, PT ;  /* 0x000000ff0900720c */ /* 0x000fc60003f05270 */
[----:B------:R-:W-:-:S04]  /*1ff0*/  FMUL R8, R8, UR10 ;  /* 0x0000000a08087c20 */ /* 0x000fc80008400000 */
[--C-:B------:R-:W-:Y:S01]  /*2000*/  FFMA R24, R24, UR10, -R8.reuse ;  /* 0x0000000a18187c23 */ /* 0x100fe20008000808 */
[--C-:B------:R-:W-:Y:S01]  /*2010*/  FFMA R25, R25, UR10, -R8.reuse ;  /* 0x0000000a19197c23 */ /* 0x100fe20008000808 */
[--C-:B------:R-:W-:Y:S01]  /*2020*/  FFMA R36, R36, UR10, -R8.reuse ;  /* 0x0000000a24247c23 */ /* 0x100fe20008000808 */
[--C-:B------:R-:W-:Y:S01]  /*2030*/  FFMA R29, R29, UR10, -R8.reuse ;  /* 0x0000000a1d1d7c23 */ /* 0x100fe20008000808 */
[--C-:B------:R-:W-:Y:S01]  /*2040*/  FFMA R32, R32, UR10, -R8.reuse ;  /* 0x0000000a20207c23 */ /* 0x100fe20008000808 */
[----:B------:R-:W-:Y:S01]  /*2050*/  FSETP.GEU.AND P5, PT, R24, -126, PT ;  /* 0xc2fc00001800780b */ /* 0x000fe20003fae000 */
[--C-:B------:R-:W-:Y:S01]  /*2060*/  FFMA R33, R33, UR10, -R8.reuse ;  /* 0x0000000a21217c23 */ /* 0x100fe20008000808 */
[----:B------:R-:W-:Y:S01]  /*2070*/  FSETP.GEU.AND P2, PT, R25, -126, PT ;  /* 0xc2fc00001900780b */ /* 0x000fe20003f4e000 */
[--C-:B------:R-:W-:Y:S01]  /*2080*/  FFMA R37, R37, UR10, -R8.reuse ;  /* 0x0000000a25257c23 */ /* 0x100fe20008000808 */
[--C-:B------:R-:W-:Y:S01]  /*2090*/  FFMA R28, R28, UR10, -R8.reuse ;  /* 0x0000000a1c1c7c23 */ /* 0x100fe20008000808 */
[----:B-1----:R-:W-:Y:S01]  /*20a0*/  FMNMX R3, R6, R3, !PT ;  /* 0x0000000306037209 */ /* 0x002fe20007800000 */
[--C-:B------:R-:W-:Y:S01]  /*20b0*/  FFMA R41, R41, UR10, -R8.reuse ;  /* 0x0000000a29297c23 */ /* 0x100fe20008000808 */
[----:B------:R-:W-:Y:S01]  /*20c0*/  FSETP.GEU.AND P4, PT, R29, -126, PT ;  /* 0xc2fc00001d00780b */ /* 0x000fe20003f8e000 */
[--C-:B------:R-:W-:Y:S01]  /*20d0*/  FFMA R44, R44, UR10, -R8.reuse ;  /* 0x0000000a2c2c7c23 */ /* 0x100fe20008000808 */
[----:B------:R-:W-:Y:S01]  /*20e0*/  FSETP.GEU.AND P3, PT, R32, -126, PT ;  /* 0xc2fc00002000780b */ /* 0x000fe20003f6e000 */
[----:B------:R-:W1:Y:S01]  /*20f0*/  SHFL.BFLY PT, R6, R3, 0x2, 0x1f ;  /* 0x0c401f0003067f89 */ /* 0x000e6200000e0000 */
[----:B------:R-:W-:Y:S01]  /*2100*/  FSETP.GEU.AND P1, PT, R33, -126, PT ;  /* 0xc2fc00002100780b */ /* 0x000fe20003f2e000 */
[--C-:B------:R-:W-:Y:S01]  /*2110*/  FFMA R45, R45, UR10, -R8.reuse ;  /* 0x0000000a2d2d7c23 */ /* 0x100fe20008000808 */
[----:B------:R-:W-:Y:S01]  /*2120*/  @!P5 FMUL R24, R24, 0.5 ;  /* 0x3f0000001818d820 */ /* 0x000fe20000400000 */
[----:B------:R-:W-:Y:S01]  /*2130*/  FSETP.GEU.AND P6, PT, R28, -126, PT ;  /* 0xc2fc00001c00780b */ /* 0x000fe20003fce000 */
[----:B------:R-:W-:Y:S01]  /*2140*/  @!P2 FMUL R25, R25, 0.5 ;  /* 0x3f0000001919a820 */ /* 0x000fe20000400000 */
[--C-:B------:R-:W-:Y:S01]  /*2150*/  FFMA R48, R48, UR10, -R8.reuse ;  /* 0x0000000a30307c23 */ /* 0x100fe20008000808 */
[--C-:B------:R-:W-:Y:S01]  /*2160*/  FFMA R49, R49, UR10, -R8.reuse ;  /* 0x0000000a31317c23 */ /* 0x100fe20008000808 */
[--C-:B------:R-:W-:Y:S01]  /*2170*/  FFMA R40, R40, UR10, -R8.reuse ;  /* 0x0000000a28287c23 */ /* 0x100fe20008000808 */
[----:B------:R-:W2:Y:S01]  /*2180*/  MUFU.EX2 R24, R24 ;  /* 0x0000001800187308 */ /* 0x000ea20000000800 */
[----:B------:R-:W-:Y:S01]  /*2190*/  @!P4 FMUL R29, R29, 0.5 ;  /* 0x3f0000001d1dc820 */ /* 0x000fe20000400000 */
[--C-:B------:R-:W-:Y:S01]  /*21a0*/  FFMA R52, R52, UR10, -R8.reuse ;  /* 0x0000000a34347c23 */ /* 0x100fe20008000808 */
[----:B------:R-:W-:Y:S01]  /*21b0*/  @!P3 FMUL R32, R32, 0.5 ;  /* 0x3f0000002020b820 */ /* 0x000fe20000400000 */
[----:B------:R-:W-:Y:S01]  /*21c0*/  FFMA R53, R53, UR10, -R8 ;  /* 0x0000000a35357c23 */ /* 0x000fe20008000808 */
[----:B------:R-:W-:-:S03]  /*21d0*/  @!P1 FMUL R33, R33, 0.5 ;  /* 0x3f00000021219820 */ /* 0x000fc60000400000 */
[----:B------:R-:W3:Y:S01]  /*21e0*/  MUFU.EX2 R25, R25 ;  /* 0x0000001900197308 */ /* 0x000ee20000000800 */
[----:B------:R-:W-:Y:S01]  /*21f0*/  @!P6 FMUL R28, R28, 0.5 ;  /* 0x3f0000001c1ce820 */ /* 0x000fe20000400000 */
[----:B-1----:R-:W-:-:S06]  /*2200*/  FMNMX R5, R3, R6, !PT ;  /* 0x0000000603057209 */ /* 0x002fcc0007800000 */
[----:B------:R-:W1:Y:S01]  /*2210*/  MUFU.EX2 R29, R29 ;  /* 0x0000001d001d7308 */ /* 0x000e620000000800 */
[----:B--2---:R-:W-:Y:S01]  /*2220*/  @!P5 FMUL R24, R24, R24 ;  /* 0x000000181818d220 */ /* 0x004fe20000400000 */
[----:B------:R-:W-:-:S06]  /*2230*/  FSETP.GEU.AND P5, PT, R36, -126, PT ;  /* 0xc2fc00002400780b */ /* 0x000fcc0003fae000 */
[----:B------:R-:W2:Y:S01]  /*2240*/  MUFU.EX2 R32, R32 ;  /* 0x0000002000207308 */ /* 0x000ea20000000800 */
[----:B---3--:R-:W-:Y:S01]  /*2250*/  @!P2 FMUL R25, R25, R25 ;  /* 0x000000191919a220 */ /* 0x008fe20000400000 */
[----:B------:R-:W-:-:S05]  /*2260*/  FSETP.GEU.AND P2, PT, R37, -126, PT ;  /* 0xc2fc00002500780b */ /* 0x000fca0003f4e000 */
[----:B------:R-:W-:Y:S01]  /*2270*/  @!P5 FMUL R36, R36, 0.5 ;  /* 0x3f0000002424d820 */ /* 0x000fe20000400000 */
[----:B------:R-:W3:Y:S01]  /*2280*/  MUFU.EX2 R33, R33 ;  /* 0x0000002100217308 */ /* 0x000ee20000000800 */
[----:B-1----:R-:W-:Y:S01]  /*2290*/  @!P4 FMUL R29, R29, R29 ;  /* 0x0000001d1d1dc220 */ /* 0x002fe20000400000 */
[----:B------:R-:W-:-:S05]  /*22a0*/  FSETP.GEU.AND P4, PT, R41, -126, PT ;  /* 0xc2fc00002900780b */ /* 0x000fca0003f8e000 */
[----:B------:R-:W-:Y:S01]  /*22b0*/  @!P2 FMUL R37, R37, 0.5 ;  /* 0x3f0000002525a820 */ /* 0x000fe20000400000 */
[----:B------:R-:W1:Y:S01]  /*22c0*/  MUFU.EX2 R36, R36 ;  /* 0x0000002400247308 */ /* 0x000e620000000800 */
[----:B--2---:R-:W-:Y:S01]  /*22d0*/  @!P3 FMUL R32, R32, R32 ;  /* 0x000000202020b220 */ /* 0x004fe20000400000 */
[----:B------:R-:W-:-:S05]  /*22e0*/  FSETP.GEU.AND P3, PT, R44, -126, PT ;  /* 0xc2fc00002c00780b */ /* 0x000fca0003f6e000 */
[----:B------:R-:W-:Y:S01]  /*22f0*/  @!P4 FMUL R41, R41, 0.5 ;  /* 0x3f0000002929c820 */ /* 0x000fe20000400000 */
[----:B------:R-:W2:Y:S01]  /*2300*/  MUFU.EX2 R37, R37 ;  /* 0x0000002500257308 */ /* 0x000ea20000000800 */
[----:B---3--:R-:W-:Y:S01]  /*2310*/  @!P1 FMUL R33, R33, R33 ;  /* 0x0000002121219220 */ /* 0x008fe20000400000 */
[----:B------:R-:W-:-:S05]  /*2320*/  FSETP.GEU.AND P1, PT, R45, -126, PT ;  /* 0xc2fc00002d00780b */ /* 0x000fca0003f2e000 */
[----:B------:R-:W-:Y:S01]  /*2330*/  @!P3 FMUL R44, R44, 0.5 ;  /* 0x3f0000002c2cb820 */ /* 0x000fe20000400000 */
[----:B------:R-:W3:Y:S01]  /*2340*/  MUFU.EX2 R28, R28 ;  /* 0x0000001c001c7308 */ /* 0x000ee20000000800 */
[----:B-1----:R-:W-:Y:S01]  /*2350*/  @!P5 FMUL R36, R36, R36 ;  /* 0x000000242424d220 */ /* 0x002fe20000400000 */
[----:B------:R-:W-:-:S04]  /*2360*/  FSETP.NEU.AND P5, PT, R5, -INF , PT ;  /* 0xff8000000500780b */ /* 0x000fc80003fad000 */
[----:B------:R-:W-:Y:S01]  /*2370*/  FSEL R3, R5, RZ, P5 ;  /* 0x000000ff05037208 */ /* 0x000fe20002800000 */
[----:B------:R-:W-:Y:S01]  /*2380*/  @!P1 FMUL R45, R45, 0.5 ;  /* 0x3f0000002d2d9820 */ /* 0x000fe20000400000 */
[----:B------:R-:W-:Y:S01]  /*2390*/  FSETP.GEU.AND P5, PT, R49, -126, PT ;  /* 0xc2fc00003100780b */ /* 0x000fe20003fae000 */
[----:B--2---:R-:W-:Y:S01]  /*23a0*/  @!P2 FMUL R37, R37, R37 ;  /* 0x000000252525a220 */ /* 0x004fe20000400000 */
[----:B------:R-:W-:Y:S01]  /*23b0*/  FSETP.GEU.AND P2, PT, R48, -126, PT ;  /* 0xc2fc00003000780b */ /* 0x000fe20003f4e000 */
[----:B------:R-:W1:Y:S01]  /*23c0*/  MUFU.EX2 R10, R41 ;  /* 0x00000029000a7308 */ /* 0x000e620000000800 */
[----:B------:R-:W-:-:S04]  /*23d0*/  FMUL R3, R3, UR10 ;  /* 0x0000000a03037c20 */ /* 0x000fc80008400000 */
[--C-:B------:R-:W-:Y:S01]  /*23e0*/  FFMA R26, R26, UR10, -R3.reuse ;  /* 0x0000000a1a1a7c23 */ /* 0x100fe20008000803 */
[----:B---3--:R-:W-:Y:S01]  /*23f0*/  @!P6 FMUL R28, R28, R28 ;  /* 0x0000001c1c1ce220 */ /* 0x008fe20000400000 */
[----:B------:R-:W-:Y:S01]  /*2400*/  FSETP.GEU.AND P6, PT, R40, -126, PT ;  /* 0xc2fc00002800780b */ /* 0x000fe20003fce000 */
[----:B------:R-:W2:Y:S01]  /*2410*/  MUFU.EX2 R9, R44 ;  /* 0x0000002c00097308 */ /* 0x000ea20000000800 */
[--C-:B------:R-:W-:Y:S01]  /*2420*/  FFMA R27, R27, UR10, -R3.reuse ;  /* 0x0000000a1b1b7c23 */ /* 0x100fe20008000803 */
[----:B------:R-:W-:Y:S01]  /*2430*/  @!P5 FMUL R49, R49, 0.5 ;  /* 0x3f0000003131d820 */ /* 0x000fe20000400000 */
[--C-:B------:R-:W-:Y:S01]  /*2440*/  FFMA R30, R30, UR10, -R3.reuse ;  /* 0x0000000a1e1e7c23 */ /* 0x100fe20008000803 */
[----:B------:R-:W-:Y:S01]  /*2450*/  @!P2 FMUL R48, R48, 0.5 ;  /* 0x3f0000003030a820 */ /* 0x000fe20000400000 */
[--C-:B------:R-:W-:Y:S01]  /*2460*/  FFMA R31, R31, UR10, -R3.reuse ;  /* 0x0000000a1f1f7c23 */ /* 0x100fe20008000803 */
[--C-:B------:R-:W-:Y:S01]  /*2470*/  FFMA R6, R35, UR10, -R3.reuse ;  /* 0x0000000a23067c23 */ /* 0x100fe20008000803 */
[--C-:B------:R-:W-:Y:S01]  /*2480*/  FFMA R38, R38, UR10, -R3.reuse ;  /* 0x0000000a26267c23 */ /* 0x100fe20008000803 */
[----:B------:R-:W3:Y:S01]  /*2490*/  MUFU.EX2 R12, R45 ;  /* 0x0000002d000c7308 */ /* 0x000ee20000000800 */
[----:B-1----:R-:W-:Y:S01]  /*24a0*/  @!P4 FMUL R10, R10, R10 ;  /* 0x0000000a0a0ac220 */ /* 0x002fe20000400000 */
[----:B------:R-:W-:Y:S01]  /*24b0*/  FSETP.GEU.AND P4, PT, R53, -126, PT ;  /* 0xc2fc00003500780b */ /* 0x000fe20003f8e000 */
[--C-:B------:R-:W-:Y:S01]  /*24c0*/  FFMA R39, R39, UR10, -R3.reuse ;  /* 0x0000000a27277c23 */ /* 0x100fe20008000803 */
[----:B------:R-:W-:Y:S01]  /*24d0*/  @!P6 FMUL R40, R40, 0.5 ;  /* 0x3f0000002828e820 */ /* 0x000fe20000400000 */
[--C-:B------:R-:W-:Y:S01]  /*24e0*/  FFMA R43, R43, UR10, -R3.reuse ;  /* 0x0000000a2b2b7c23 */ /* 0x100fe20008000803 */
[--C-:B------:R-:W-:Y:S01]  /*24f0*/  FFMA R34, R34, UR10, -R3.reuse ;  /* 0x0000000a22227c23 */ /* 0x100fe20008000803 */
[--C-:B------:R-:W-:Y:S01]  /*2500*/  FFMA R47, R47, UR10, -R3.reuse ;  /* 0x0000000a2f2f7c23 */ /* 0x100fe20008000803 */
[----:B------:R-:W1:Y:S01]  /*2510*/  MUFU.EX2 R11, R48 ;  /* 0x00000030000b7308 */ /* 0x000e620000000800 */
[----:B--2---:R-:W-:Y:S01]  /*2520*/  @!P3 FMUL R9, R9, R9 ;  /* 0x000000090909b220 */ /* 0x004fe20000400000 */
[----:B------:R-:W-:Y:S01]  /*2530*/  FSETP.GEU.AND P3, PT, R26, -126, PT ;  /* 0xc2fc00001a00780b */ /* 0x000fe20003f6e000 */
[--C-:B------:R-:W-:Y:S01]  /*2540*/  FFMA R50, R50, UR10, -R3.reuse ;  /* 0x0000000a32327c23 */ /* 0x100fe20008000803 */
[--C-:B------:R-:W-:Y:S01]  /*2550*/  FFMA R51, R51, UR10, -R3.reuse ;  /* 0x0000000a33337c23 */ /* 0x100fe20008000803 */
[----:B------:R-:W-:-:S02]  /*2560*/  FFMA R54, R54, UR10, -R3 ;  /* 0x0000000a36367c23 */ /* 0x000fc40008000803 */
[----:B------:R-:W-:Y:S01]  /*2570*/  @!P4 FMUL R53, R53, 0.5 ;  /* 0x3f0000003535c820 */ /* 0x000fe20000400000 */
[----:B------:R-:W2:Y:S01]  /*2580*/  MUFU.EX2 R8, R49 ;  /* 0x0000003100087308 */ /* 0x000ea20000000800 */
[----:B---3--:R-:W-:Y:S01]  /*2590*/  @!P1 FMUL R12, R12, R12 ;  /* 0x0000000c0c0c9220 */ /* 0x008fe20000400000 */
[----:B------:R-:W-:-:S05]  /*25a0*/  FSETP.GEU.AND P1, PT, R27, -126, PT ;  /* 0xc2fc00001b00780b */ /* 0x000fca0003f2e000 */
[----:B------:R-:W-:Y:S01]  /*25b0*/  @!P3 FMUL R26, R26, 0.5 ;  /* 0x3f0000001a1ab820 */ /* 0x000fe20000400000 */
[----:B------:R-:W3:Y:S01]  /*25c0*/  MUFU.EX2 R7, R40 ;  /* 0x0000002800077308 */ /* 0x000ee20000000800 */
[----:B-1----:R-:W-:Y:S01]  /*25d0*/  @!P2 FMUL R11, R11, R11 ;  /* 0x0000000b0b0ba220 */ /* 0x002fe20000400000 */
[----:B------:R-:W-:-:S03]  /*25e0*/  FSETP.GEU.AND P2, PT, R30, -126, PT ;  /* 0xc2fc00001e00780b */ /* 0x000fc60003f4e000 */
[----:B------:R-:W-:Y:S02]  /*25f0*/  FADD R41, R32, R11 ;  /* 0x0000000b20297221 */ /* 0x000fe40000000000 */
[----:B------:R-:W-:Y:S01]  /*2600*/  @!P1 FMUL R27, R27, 0.5 ;  /* 0x3f0000001b1b9820 */ /* 0x000fe20000400000 */
[----:B------:R-:W1:Y:S01]  /*2610*/  MUFU.EX2 R14, R53 ;  /* 0x00000035000e7308 */ /* 0x000e620000000800 */
[----:B--2---:R-:W-:Y:S01]  /*2620*/  @!P5 FMUL R8, R8, R8 ;  /* 0x000000080808d220 */ /* 0x004fe20000400000 */
[----:B------:R-:W-:-:S03]  /*2630*/  FSETP.GEU.AND P5, PT, R31, -126, PT ;  /* 0xc2fc00001f00780b */ /* 0x000fc60003fae000 */
[----:B------:R-:W-:Y:S02]  /*2640*/  FADD R45, R33, R8 ;  /* 0x00000008212d7221 */ /* 0x000fe40000000000 */
[----:B------:R-:W-:Y:S01]  /*2650*/  @!P2 FMUL R30, R30, 0.5 ;  /* 0x3f0000001e1ea820 */ /* 0x000fe20000400000 */
[----:B------:R2:W4:Y:S01]  /*2660*/  MUFU.EX2 R15, R26 ;  /* 0x0000001a000f7308 */ /* 0x0005220000000800 */
[----:B---3--:R-:W-:Y:S01]  /*2670*/  @!P6 FMUL R7, R7, R7 ;  /* 0x000000070707e220 */ /* 0x008fe20000400000 */
[----:B------:R-:W-:-:S05]  /*2680*/  FSETP.GEU.AND P6, PT, R52, -126, PT ;  /* 0xc2fc00003400780b */ /* 0x000fca0003fce000 */
[----:B------:R-:W-:Y:S01]  /*2690*/  @!P5 FMUL R31, R31, 0.5 ;  /* 0x3f0000001f1fd820 */ /* 0x000fe20000400000 */
[----:B------:R3:W5:Y:S01]  /*26a0*/  MUFU.EX2 R20, R27 ;  /* 0x0000001b00147308 */ /* 0x0007620000000800 */
[----:B--2---:R-:W-:Y:S01]  /*26b0*/  FFMA R26, R42, UR10, -R3 ;  /* 0x0000000a2a1a7c23 */ /* 0x004fe20008000803 */
[----:B-1----:R-:W-:Y:S01]  /*26c0*/  @!P4 FMUL R14, R14, R14 ;  /* 0x0000000e0e0ec220 */ /* 0x002fe20000400000 */
[----:B------:R-:W-:-:S03]  /*26d0*/  FSETP.GEU.AND P4, PT, R6, -126, PT ;  /* 0xc2fc00000600780b */ /* 0x000fc60003f8e000 */
[----:B------:R-:W-:Y:S01]  /*26e0*/  FADD R49, R37, R14 ;  /* 0x0000000e25317221 */ /* 0x000fe20000000000 */
[----:B------:R-:W-:Y:S01]  /*26f0*/  @!P6 FMUL R52, R52, 0.5 ;  /* 0x3f0000003434e820 */ /* 0x000fe20000400000 */
[----:B------:R1:W2:Y:S01]  /*2700*/  MUFU.EX2 R21, R30 ;  /* 0x0000001e00157308 */ /* 0x0002a20000000800 */
[----:B----4-:R-:W-:Y:S01]  /*2710*/  @!P3 FMUL R15, R15, R15 ;  /* 0x0000000f0f0fb220 */ /* 0x010fe20000400000 */
[----:B------:R-:W-:Y:S01]  /*2720*/  FSETP.GEU.AND P3, PT, R38, -126, PT ;  /* 0xc2fc00002600780b */ /* 0x000fe20003f6e000 */
[--C-:B---3--:R-:W-:Y:S01]  /*2730*/  FFMA R27, R46, UR10, -R3.reuse ;  /* 0x0000000a2e1b7c23 */ /* 0x108fe20008000803 */
[----:B------:R-:W-:-:S04]  /*2740*/  FFMA R3, R55, UR10, -R3 ;  /* 0x0000000a37037c23 */ /* 0x000fc80008000803 */
[----:B------:R-:W3:Y:S01]  /*2750*/  MUFU.EX2 R40, R31 ;  /* 0x0000001f00287308 */ /* 0x000ee20000000800 */
[----:B-----5:R-:W-:Y:S01]  /*2760*/  @!P1 FMUL R20, R20, R20 ;  /* 0x0000001414149220 */ /* 0x020fe20000400000 */
[----:B------:R-:W-:Y:S01]  /*2770*/  FSETP.GEU.AND P1, PT, R39, -126, PT ;  /* 0xc2fc00002700780b */ /* 0x000fe20003f2e000 */
[----:B------:R-:W-:Y:S01]  /*2780*/  @!P4 FMUL R6, R6, 0.5 ;  /* 0x3f0000000606c820 */ /* 0x000fe20000400000 */
[----:B-1----:R-:W-:-:S03]  /*2790*/  FADD R30, R29, R12 ;  /* 0x0000000c1d1e7221 */ /* 0x002fc60000000000 */
[----:B------:R-:W-:Y:S01]  /*27a0*/  @!P3 FMUL R38, R38, 0.5 ;  /* 0x3f0000002626b820 */ /* 0x000fe20000400000 */
[----:B------:R-:W1:Y:S01]  /*27b0*/  MUFU.EX2 R13, R52 ;  /* 0x00000034000d7308 */ /* 0x000e620000000800 */
[----:B--2---:R-:W-:Y:S01]  /*27c0*/  @!P2 FMUL R21, R21, R21 ;  /* 0x000000151515a220 */ /* 0x004fe20000400000 */
[----:B------:R-:W-:Y:S01]  /*27d0*/  FSETP.GEU.AND P2, PT, R26, -126, PT ;  /* 0xc2fc00001a00780b */ /* 0x000fe20003f4e000 */
[----:B------:R-:W-:-:S04]  /*27e0*/  FADD R49, R30, R49 ;  /* 0x000000311e317221 */ /* 0x000fc80000000000 */
[----:B------:R-:W-:Y:S01]  /*27f0*/  @!P1 FMUL R39, R39, 0.5 ;  /* 0x3f00000027279820 */ /* 0x000fe20000400000 */
[----:B------:R2:W4:Y:S01]  /*2800*/  MUFU.EX2 R42, R6 ;  /* 0x00000006002a7308 */ /* 0x0005220000000800 */
[----:B---3--:R-:W-:Y:S01]  /*2810*/  @!P5 FMUL R40, R40, R40 ;  /* 0x000000282828d220 */ /* 0x008fe20000400000 */
[----:B------:R-:W-:-:S05]  /*2820*/  FSETP.GEU.AND P5, PT, R43, -126, PT ;  /* 0xc2fc00002b00780b */ /* 0x000fca0003fae000 */
[----:B------:R-:W-:Y:S01]  /*2830*/  @!P2 FMUL R26, R26, 0.5 ;  /* 0x3f0000001a1aa820 */ /* 0x000fe20000400000 */
[----:B------:R-:W3:Y:S01]  /*2840*/  MUFU.EX2 R31, R38 ;  /* 0x00000026001f7308 */ /* 0x000ee20000000800 */
[----:B-1----:R-:W-:Y:S01]  /*2850*/  @!P6 FMUL R13, R13, R13 ;  /* 0x0000000d0d0de220 */ /* 0x002fe20000400000 */
[----:B------:R-:W-:Y:S01]  /*2860*/  FSETP.GEU.AND P6, PT, R34, -126, PT ;  /* 0xc2fc00002200780b */ /* 0x000fe20003fce000 */
[----:B--2---:R-:W-:Y:S01]  /*2870*/  FADD R6, R24, R7 ;  /* 0x0000000718067221 */ /* 0x004fe20000000000 */
[----:B------:R-:W-:-:S03]  /*2880*/  F2FP.BF16.F32.PACK_AB R24, R25, R24 ;  /* 0x000000181918723e */ /* 0x000fc600000010ff */
[----:B------:R-:W-:Y:S01]  /*2890*/  @!P5 FMUL R43, R43, 0.5 ;  /* 0x3f0000002b2bd820 */ /* 0x000fe20000400000 */
[----:B------:R-:W1:Y:S01]  /*28a0*/  MUFU.EX2 R44, R39 ;  /* 0x00000027002c7308 */ /* 0x000e620000000800 */
[----:B----4-:R-:W-:Y:S01]  /*28b0*/  @!P4 FMUL R42, R42, R42 ;  /* 0x0000002a2a2ac220 */ /* 0x010fe20000400000 */
[----:B------:R-:W-:Y:S01]  /*28c0*/  FSETP.GEU.AND P4, PT, R47, -126, PT ;  /* 0xc2fc00002f00780b */ /* 0x000fe20003f8e000 */
[----:B------:R-:W-:-:S04]  /*28d0*/  FADD R6, R6, R41 ;  /* 0x0000002906067221 */ /* 0x000fc80000000000 */
[----:B------:R-:W-:Y:S01]  /*28e0*/  @!P6 FMUL R34, R34, 0.5 ;  /* 0x3f0000002222e820 */ /* 0x000fe20000400000 */
[----:B------:R2:W4:Y:S01]  /*28f0*/  MUFU.EX2 R46, R26 ;  /* 0x0000001a002e7308 */ /* 0x0005220000000800 */
[----:B---3--:R-:W-:Y:S01]  /*2900*/  @!P3 FMUL R31, R31, R31 ;  /* 0x0000001f1f1fb220 */ /* 0x008fe20000400000 */
[----:B------:R-:W-:-:S05]  /*2910*/  FSETP.GEU.AND P3, PT, R50, -126, PT ;  /* 0xc2fc00003200780b */ /* 0x000fca0003f6e000 */
[----:B------:R-:W-:Y:S01]  /*2920*/  @!P4 FMUL R47, R47, 0.5 ;  /* 0x3f0000002f2fc820 */ /* 0x000fe20000400000 */
[----:B------:R3:W5:Y:S01]  /*2930*/  MUFU.EX2 R35, R34 ;  /* 0x0000002200237308 */ /* 0x0007620000000800 */
        /* <DEDUP_REMOVED lines=8> */
[----:B------:R-:W-:Y:S01]  /*29c0*/  FADD R26, R26, R45 ;  /* 0x0000002d1a1a7221 */ /* 0x000fe20000000000 */
[----:B---3--:R-:W-:-:S03]  /*29d0*/  FADD R34, R36, R13 ;  /* 0x0000000d24227221 */ /* 0x008fc60000000000 */
[----:B------:R-:W-:Y:S01]  /*29e0*/  @!P1 FMUL R51, R51, 0.5 ;  /* 0x3f00000033339820 */ /* 0x000fe20000400000 */
[----:B------:R-:W2:Y:S01]  /*29f0*/  MUFU.EX2 R47, R47 ;  /* 0x0000002f002f7308 */ /* 0x000ea20000000800 */
[----:B-----5:R-:W-:Y:S01]  /*2a00*/  @!P6 FMUL R35, R35, R35 ;  /* 0x000000232323e220 */ /* 0x020fe20000400000 */
[----:B------:R-:W-:Y:S01]  /*2a10*/  FSETP.GEU.AND P6, PT, R27, -126, PT ;  /* 0xc2fc00001b00780b */ /* 0x000fe20003fce000 */
[----:B------:R-:W-:Y:S01]  /*2a20*/  FADD R49, R26, R49 ;  /* 0x000000311a317221 */ /* 0x000fe20000000000 */
[----:B------:R-:W-:-:S03]  /*2a30*/  MOV R26, UR6 ;  /* 0x00000006001a7c02 */ /* 0x000fc60008000f00 */
[----:B------:R-:W-:Y:S01]  /*2a40*/  @!P2 FMUL R54, R54, 0.5 ;  /* 0x3f0000003636a820 */ /* 0x000fe20000400000 */
[----:B------:R-:W3:Y:S01]  /*2a50*/  MUFU.EX2 R50, R50 ;  /* 0x0000003200327308 */ /* 0x000ee20000000800 */
[----:B-1----:R-:W-:Y:S01]  /*2a60*/  @!P5 FMUL R43, R43, R43 ;  /* 0x0000002b2b2bd220 */ /* 0x002fe20000400000 */
[----:B------:R-:W-:Y:S01]  /*2a70*/  FSETP.GEU.AND P5, PT, R3, -126, PT ;  /* 0xc2fc00000300780b */ /* 0x000fe20003fae000 */
[----:B------:R1:W-:Y:S01]  /*2a80*/  SYNCS.ARRIVE.TRANS64.A1T0 RZ, [R26+UR4], RZ ;  /* 0x000000ff1aff79a7 */ /* 0x0003e20008100004 */
[----:B------:R-:W-:Y:S01]  /*2a90*/  UIADD3 UR4, UR37, 0x1, URZ ;  /* 0x0000000125047890 */ /* 0x000fe2000fffe03f */
[----:B------:R-:W-:Y:S02]  /*2aa0*/  FADD R30, R20, R43 ;  /* 0x0000002b141e7221 */ /* 0x000fe40000000000 */
[----:B------:R-:W-:Y:S01]  /*2ab0*/  @!P6 FMUL R27, R27, 0.5 ;  /* 0x3f0000001b1be820 */ /* 0x000fe20000400000 */
[----:B------:R-:W4:Y:S01]  /*2ac0*/  MUFU.EX2 R51, R51 ;  /* 0x0000003300337308 */ /* 0x000f220000000800 */
[----:B--2---:R-:W-:Y:S01]  /*2ad0*/  @!P4 FMUL R47, R47, R47 ;  /* 0x0000002f2f2fc220 */ /* 0x004fe20000400000 */
[----:B------:R-:W-:Y:S01]  /*2ae0*/  UISETP.NE.AND UP0, UPT, UR4, 0x5, UPT ;  /* 0x000000050400788c */ /* 0x000fe2000bf05270 */
[----:B-1----:R-:W-:-:S02]  /*2af0*/  F2FP.BF16.F32.PACK_AB R26, R29, R28 ;  /* 0x0000001c1d1a723e */ /* 0x002fc400000010ff */
[----:B------:R-:W-:Y:S01]  /*2b00*/  FADD R38, R40, R47 ;  /* 0x0000002f28267221 */ /* 0x000fe20000000000 */
[----:B------:R-:W-:Y:S01]  /*2b10*/  USEL UR6, URZ, 0x1, UP0 ;  /* 0x000000013f067887 */ /* 0x000fe20008000000 */
[----:B------:R-:W-:Y:S01]  /*2b20*/  @!P5 FMUL R3, R3, 0.5 ;  /* 0x3f0000000303d820 */ /* 0x000fe20000400000 */
[----:B------:R1:W2:Y:S01]  /*2b30*/  MUFU.EX2 R48, R27 ;  /* 0x0000001b00307308 */ /* 0x0002a20000000800 */
[----:B---3--:R-:W-:Y:S01]  /*2b40*/  @!P3 FMUL R50, R50, R50 ;  /* 0x000000323232b220 */ /* 0x008fe20000400000 */
[----:B------:R-:W-:Y:S01]  /*2b50*/  USEL UR4, UR4, URZ, UP0 ;  /* 0x0000003f04047287 */ /* 0x000fe20008000000 */
[----:B------:R-:W-:Y:S02]  /*2b60*/  F2FP.BF16.F32.PACK_AB R29, R42, R35 ;  /* 0x000000232a1d723e */ /* 0x000fe400000010ff */
[----:B------:R-:W-:Y:S01]  /*2b70*/  FADD R52, R35, R50 ;  /* 0x0000003223347221 */ /* 0x000fe20000000000 */
[----:B------:R-:W-:Y:S02]  /*2b80*/  LOP3.LUT R23, R23, UR6, RZ, 0x3c, !PT ;  /* 0x0000000617177c12 */ /* 0x000fe4000f8e3cff */
[----:B------:R-:W3:Y:S01]  /*2b90*/  MUFU.EX2 R54, R54 ;  /* 0x0000003600367308 */ /* 0x000ee20000000800 */
[----:B-1----:R-:W-:Y:S01]  /*2ba0*/  FADD R27, R28, R9 ;  /* 0x000000091c1b7221 */ /* 0x002fe20000000000 */
[----:B----4-:R-:W-:Y:S01]  /*2bb0*/  @!P1 FMUL R51, R51, R51 ;  /* 0x0000003333339220 */ /* 0x010fe20000400000 */
[----:B------:R-:W-:-:S02]  /*2bc0*/  F2FP.BF16.F32.PACK_AB R28, R33, R32 ;  /* 0x00000020211c723e */ /* 0x000fc400000010ff */
[----:B------:R-:W-:Y:S01]  /*2bd0*/  FADD R27, R27, R34 ;  /* 0x000000221b1b7221 */ /* 0x000fe20000000000 */
[----:B------:R-:W-:Y:S01]  /*2be0*/  FADD R41, R42, R51 ;  /* 0x000000332a297221 */ /* 0x000fe20000000000 */
[----:B------:R-:W-:Y:S01]  /*2bf0*/  F2FP.BF16.F32.PACK_AB R32, R10, R7 ;  /* 0x000000070a20723e */ /* 0x000fe200000010ff */
[----:B------:R1:W4:Y:S01]  /*2c00*/  MUFU.EX2 R39, R3 ;  /* 0x0000000300277308 */ /* 0x0003220000000800 */
[----:B--2---:R-:W-:Y:S01]  /*2c10*/  @!P6 FMUL R48, R48, R48 ;  /* 0x000000303030e220 */ /* 0x004fe20000400000 */
[----:B------:R-:W-:Y:S01]  /*2c20*/  FADD R30, R30, R41 ;  /* 0x000000291e1e7221 */ /* 0x000fe20000000000 */
[----:B------:R-:W-:Y:S01]  /*2c30*/  FADD R6, R6, R27 ;  /* 0x0000001b06067221 */ /* 0x000fe20000000000 */
[----:B------:R-:W-:Y:S01]  /*2c40*/  F2FP.BF16.F32.PACK_AB R27, R40, R21 ;  /* 0x00000015281b723e */ /* 0x000fe200000010ff */
[----:B------:R-:W-:Y:S01]  /*2c50*/  FADD R34, R21, R48 ;  /* 0x0000003015227221 */ /* 0x000fe20000000000 */
[----:B------:R-:W-:Y:S01]  /*2c60*/  F2FP.BF16.F32.PACK_AB R33, R43, R46 ;  /* 0x0000002e2b21723e */ /* 0x000fe200000010ff */
[----:B------:R-:W-:Y:S01]  /*2c70*/  FADD R6, R6, R49 ;  /* 0x0000003106067221 */ /* 0x000fe20000000000 */
[----:B------:R-:W-:Y:S01]  /*2c80*/  F2FP.BF16.F32.PACK_AB R35, R47, R48 ;  /* 0x000000302f23723e */ /* 0x000fe200000010ff */
[----:B---3--:R-:W-:Y:S01]  /*2c90*/  @!P2 FMUL R54, R54, R54 ;  /* 0x000000363636a220 */ /* 0x008fe20000400000 */
[----:B-1----:R-:W-:-:S03]  /*2ca0*/  FADD R3, R15, R46 ;  /* 0x0000002e0f037221 */ /* 0x002fc60000000000 */
[----:B------:R-:W-:Y:S01]  /*2cb0*/  FADD R45, R31, R54 ;  /* 0x000000361f2d7221 */ /* 0x000fe20000000000 */
[----:B------:R-:W-:Y:S01]  /*2cc0*/  FADD R3, R3, R52 ;  /* 0x0000003403037221 */ /* 0x000fe20000000000 */
[----:B------:R-:W-:Y:S01]  /*2cd0*/  F2FP.BF16.F32.PACK_AB R31, R44, R31 ;  /* 0x0000001f2c1f723e */ /* 0x000fe200000010ff */
[----:B----4-:R-:W-:Y:S01]  /*2ce0*/  @!P5 FMUL R39, R39, R39 ;  /* 0x000000272727d220 */ /* 0x010fe20000400000 */
[----:B------:R-:W-:-:S03]  /*2cf0*/  FADD R34, R34, R45 ;  /* 0x0000002d22227221 */ /* 0x000fc60000000000 */
[----:B------:R-:W-:Y:S01]  /*2d00*/  FADD R53, R44, R39 ;  /* 0x000000272c357221 */ /* 0x000fe20000000000 */
[----:B------:R-:W-:Y:S01]  /*2d10*/  FADD R3, R3, R34 ;  /* 0x0000002203037221 */ /* 0x000fe20000000000 */
[----:B------:R-:W-:Y:S02]  /*2d20*/  F2FP.BF16.F32.PACK_AB R34, R12, R9 ;  /* 0x000000090c22723e */ /* 0x000fe400000010ff */
[----:B------:R-:W-:Y:S01]  /*2d30*/  FADD R53, R38, R53 ;  /* 0x0000003526357221 */ /* 0x000fe20000000000 */
[----:B------:R-:W-:-:S03]  /*2d40*/  F2FP.BF16.F32.PACK_AB R38, R14, R13 ;  /* 0x0000000d0e26723e */ /* 0x000fc600000010ff */
[----:B------:R-:W-:-:S04]  /*2d50*/  FADD R30, R30, R53 ;  /* 0x000000351e1e7221 */ /* 0x000fc80000000000 */
[----:B------:R-:W-:Y:S01]  /*2d60*/  FADD R3, R3, R30 ;  /* 0x0000001e03037221 */ /* 0x000fe20000000000 */
[----:B------:R-:W-:Y:S02]  /*2d70*/  F2FP.BF16.F32.PACK_AB R30, R37, R36 ;  /* 0x00000024251e723e */ /* 0x000fe400000010ff */
[----:B------:R-:W-:Y:S02]  /*2d80*/  F2FP.BF16.F32.PACK_AB R36, R8, R11 ;  /* 0x0000000b0824723e */ /* 0x000fe400000010ff */
[----:B------:R-:W-:Y:S01]  /*2d90*/  F2FP.BF16.F32.PACK_AB R37, R51, R50 ;  /* 0x000000323325723e */ /* 0x000fe200000010ff */
[----:B------:R-:W-:Y:S06]  /*2da0*/  @!P0 BRA `(.L_x_21) ;  /* 0x0000000000048947 */ /* 0x000fec0003800000 */
[----:B------:R-:W-:Y:S01]  /*2db0*/  BPT.TRAP 0x1 ;  /* 0x000000040000795c */ /* 0x000fe20000300000 */
.L_x_21:
[----:B------:R-:W-:Y:S01]  /*2dc0*/  ULEA UR6, UR4, UR38, 0x3 ;  /* 0x0000002604067291 */ /* 0x000fe2000f8e183f */
[----:B------:R-:W-:-:S08]  /*2dd0*/  SHF.L.U32 R7, R23, 0x1f, RZ ;  /* 0x0000001f17077819 */ /* 0x000fd000000006ff */
[----:B------:R-:W1:Y:S02]  /*2de0*/  SYNCS.PHASECHK.TRANS64.TRYWAIT P1, [UR6+0x27400], R7 ;  /* 0x02740007ff0075a7 */ /* 0x000e640008020146 */
[----:B-1----:R-:W-:Y:S05]  /*2df0*/  @!P1 BRA `(.L_x_22) ;  /* 0x00000098003c9947 */ /* 0x002fea0003800000 */
.L_x_131:
[----:B------:R-:W-:Y:S01]  /*2e00*/  UIMAD UR6, UR4, 0x500, UR39 ;  /* 0x00000500040678a4 */ /* 0x000fe2000f8e0227 */
[----:B------:R-:W-:Y:S01]  /*2e10*/  WARPGROUP.ARRIVE ;  /* 0x00000000000079c5 */ /* 0x000fe20000000000 */
[----:B------:R-:W-:Y:S01]  /*2e20*/  UMOV UR11, 0x80000020 ;  /* 0x80000020000b7882 */ /* 0x000fe20000000000 */
[----:B------:R-:W-:Y:S01]  /*2e30*/  F2FP.BF16.F32.PACK_AB R39, R39, R54 ;  /* 0x000000362727723e */ /* 0x000fe200000010ff */
[----:B------:R-:W-:Y:S02]  /*2e40*/  UIADD3 UR14, UR6, 0x100, URZ ;  /* 0x00000100060e7890 */ /* 0x000fe4000fffe03f */
[----:B------:R-:W-:Y:S02]  /*2e50*/  UIADD3 UR15, UR6, 0x200, URZ ;  /* 0x00000200060f7890 */ /* 0x000fe4000fffe03f */
[----:B------:R-:W-:Y:S01]  /*2e60*/  UMOV UR10, UR6 ;  /* 0x00000006000a7c82 */ /* 0x000fe20008000000 */
[----:B------:R-:W-:Y:S01]  /*2e70*/  UIADD3 UR18, UR6, 0x300, URZ ;  /* 0x0000030006127890 */ /* 0x000fe2000fffe03f */
[----:B------:R-:W-:Y:S01]  /*2e80*/  HGMMA.64x32x16.F32.BF16 R120, R24, gdesc[UR8].tnspB, RZ, !UPT, gsb0 ;  /* 0x4060000818787df0 */ /* 0x000fe2000c0018ff */
[----:B------:R-:W-:Y:S01]  /*2e90*/  UMOV UR10, UR14 ;  /* 0x0000000e000a7c82 */ /* 0x000fe20008000000 */
[----:B------:R-:W-:Y:S01]  /*2ea0*/  UMOV UR11, 0x80000020 ;  /* 0x80000020000b7882 */ /* 0x000fe20000000000 */
[----:B------:R-:W-:-:S02]  /*2eb0*/  UIADD3 UR19, UR6, 0x400, URZ ;  /* 0x0000040006137890 */ /* 0x000fc4000fffe03f */
[----:B------:R-:W-:Y:S01]  /*2ec0*/  UIADD3 UR14, UR6, 0x140, URZ ;  /* 0x00000140060e7890 */ /* 0x000fe2000fffe03f */
[----:B------:R-:W-:Y:S02]  /*2ed0*/  WARPGROUP.DEPBAR.LE gsb0, 0x0 ;  /* 0x00008000000079c5 */ /* 0x000fe40000010000 */
[----:B------:R-:W-:-:S06]  /*2ee0*/  WARPGROUP.ARRIVE ;  /* 0x00000000000079c5 */ /* 0x000fcc0000000000 */
[----:B------:R-:W-:Y:S01]  /*2ef0*/  HGMMA.64x32x16.F32.BF16 R104, R24, gdesc[UR8].tnspB, RZ, !UPT, gsb0 ;  /* 0x4060000818687df0 */ /* 0x000fe2000c0018ff */
[----:B------:R-:W-:Y:S01]  /*2f00*/  UMOV UR10, UR15 ;  /* 0x0000000f000a7c82 */ /* 0x000fe20008000000 */
[----:B------:R-:W-:Y:S01]  /*2f10*/  UMOV UR11, 0x80000020 ;  /* 0x80000020000b7882 */ /* 0x000fe20000000000 */
        /* <DEDUP_REMOVED lines=16> */
[----:B------:R-:W-:Y:S01]  /*3020*/  UIADD3 UR10, UR6, 0x40, URZ ;  /* 0x00000040060a7890 */ /* 0x000fe2000fffe03f */
[----:B------:R-:W-:Y:S01]  /*3030*/  UMOV UR11, 0x80000020 ;  /* 0x80000020000b7882 */ /* 0x000fe20000000000 */
[----:B------:R-:W-:Y:S02]  /*3040*/  WARPGROUP.DEPBAR.LE gsb0, 0x0 ;  /* 0x00008000000079c5 */ /* 0x000fe40000010000 */
[----:B------:R-:W-:-:S06]  /*3050*/  WARPGROUP.ARRIVE ;  /* 0x00000000000079c5 */ /* 0x000fcc0000000000 */
[----:B------:R-:W-:Y:S01]  /*3060*/  HGMMA.64x32x16.F32.BF16 R120, R28, gdesc[UR8].tnspB, R120, gsb0 ;  /* 0x406000081c787df0 */ /* 0x000fe20008001878 */
[----:B------:R-:W-:Y:S01]  /*3070*/  UMOV UR10, UR14 ;  /* 0x0000000e000a7c82 */ /* 0x000fe20008000000 */
[----:B------:R-:W-:Y:S01]  /*3080*/  UMOV UR11, 0x80000020 ;  /* 0x80000020000b7882 */ /* 0x000fe20000000000 */
[----:B------:R-:W-:Y:S01]  /*3090*/  UIADD3 UR14, UR6, 0x180, URZ ;  /* 0x00000180060e7890 */ /* 0x000fe2000fffe03f */
        /* <DEDUP_REMOVED lines=46> */
[----:B------:R-:W-:Y:S02]  /*3380*/  WARPGROUP.DEPBAR.LE gsb0, 0x0 ;  /* 0x00008000000079c5 */ /* 0x000fe40000010000 */
[----:B------:R-:W-:-:S06]  /*3390*/  WARPGROUP.ARRIVE ;  /* 0x00000000000079c5 */ /* 0x000fcc0000000000 */
[----:B------:R-:W-:Y:S01]  /*33a0*/  HGMMA.64x32x16.F32.BF16 R56, R32, gdesc[UR8].tnspB, R56, gsb0 ;  /* 0x4060000820387df0 */ /* 0x000fe20008001838 */
[----:B------:R-:W-:Y:S01]  /*33b0*/  UIADD3 UR10, UR6, 0xc0, URZ ;  /* 0x000000c0060a7890 */ /* 0x000fe2000fffe03f */
        /* <DEDUP_REMOVED lines=24> */
[----:B------:R-:W-:Y:S03]  /*3540*/  HGMMA.64x32x16.F32.BF16 R56, R36, gdesc[UR8].tnspB, R56, gsb0 ;  /* 0x4060000824387df0 */ /* 0x000fe60008001838 */
[----:B------:R-:W-:Y:S02]  /*3550*/  WARPGROUP.DEPBAR.LE gsb0, 0x0 ;  /* 0x00008000000079c5 */ /* 0x000fe40000010000 */
[----:B------:R-:W-:Y:S05]  /*3560*/  @!P0 BRA `(.L_x_23) ;  /* 0x0000000000048947 */ /* 0x000fea0003800000 */
[----:B------:R-:W-:Y:S01]  /*3570*/  BPT.TRAP 0x1 ;  /* 0x000000040000795c */ /* 0x000fe20000300000 */
.L_x_23:
[----:B------:R-:W-:Y:S02]  /*3580*/  UISETP.GT.U32.AND UP0, UPT, UR59, 0x1, UPT ;  /* 0x000000013b00788c */ /* 0x000fe4000bf04070 */
[----:B------:R-:W-:-:S04]  /*3590*/  UIADD3 UR5, UR5, 0x27428, URZ ;  /* 0x0002742805057890 */ /* 0x000fc8000fffe03f */
[----:B------:R-:W-:Y:S01]  /*35a0*/  PLOP3.LUT P1, PT, PT, PT, UP0, 0x80, 0x0 ;  /* 0x000000000000781c */ /* 0x000fe20003f2f008 */
[----:B------:R-:W-:-:S09]  /*35b0*/  UPRMT UR5, URZ, 0x654, UR5 ;  /* 0x000006543f057896 */ /* 0x000fd20008000005 */
[----:B------:R-:W-:Y:S03]  /*35c0*/  SYNCS.ARRIVE.TRANS64.RED.A1T0 RZ, [UR5], RZ ;  /* 0x000000ffffff79a7 */ /* 0x000fe60008100405 */
[----:B------:R-:W-:Y:S05]  /*35d0*/  @P1 BRA `(.L_x_24) ;  /* 0x0000000000041947 */ /* 0x000fea0003800000 */
[----:B------:R-:W-:Y:S01]  /*35e0*/  BPT.TRAP 0x1 ;  /* 0x000000040000795c */ /* 0x000fe20000300000 */
.L_x_24:
[----:B------:R-:W-:Y:S01]  /*35f0*/  UIADD3 UR37, UR4, 0x1, URZ ;  /* 0x0000000104257890 */ /* 0x000fe2000fffe03f */
[----:B------:R-:W-:Y:S01]  /*3600*/  ISETP.GE.AND P2, PT, R0, 0x4, PT ;  /* 0x000000040000780c */ /* 0x000fe20003f46270 */
[----:B-1----:R-:W-:Y:S01]  /*3610*/  VIADD R7, R18, 0x40 ;  /* 0x0000004012077836 */ /* 0x002fe20000000000 */
[----:B------:R-:W-:Y:S01]  /*3620*/  IADD3 R8, R0, -0x2, RZ ;  /* 0xfffffffe00087810 */ /* 0x000fe20007ffe0ff */
[----:B------:R-:W-:-:S04]  /*3630*/  UISETP.NE.AND UP0, UPT, UR37, 0x5, UPT ;  /* 0x000000052500788c */ /* 0x000fc8000bf05270 */
[----:B------:R-:W-:Y:S02]  /*3640*/  USEL UR5, URZ, 0x1, UP0 ;  /* 0x000000013f057887 */ /* 0x000fe40008000000 */
[----:B------:R-:W-:-:S04]  /*3650*/  USEL UR37, UR37, URZ, UP0 ;  /* 0x0000003f25257287 */ /* 0x000fc80008000000 */
[----:B------:R-:W-:Y:S01]  /*3660*/  LOP3.LUT R23, R23, UR5, RZ, 0x3c, !PT ;  /* 0x0000000517177c12 */ /* 0x000fe2000f8e3cff */
[----:B------:R-:W-:Y:S07]  /*3670*/  @!P2 BRA `(.L_x_25) ;  /* 0x0000002000eca947 */ /* 0x000fee0003800000 */
[----:B------:R-:W-:Y:S01]  /*3680*/  IADD3 R0, R0, -0x3, RZ ;  /* 0xfffffffd00007810 */ /* 0x000fe20007ffe0ff */
[----:B------:R-:W-:Y:S01]  /*3690*/  IMAD.MOV.U32 R11, RZ, RZ, R4 ;  /* 0x000000ffff0b7224 */ /* 0x000fe200078e0004 */
[----:B------:R-:W-:Y:S01]  /*36a0*/  MOV R9, R5 ;  /* 0x0000000500097202 */ /* 0x000fe20000000f00 */
[----:B------:R-:W-:-:S06]  /*36b0*/  ULDC UR5, c[0x0][0x604] ;  /* 0x0001810000057ab9 */ /* 0x000fcc0000000800 */
.L_x_36:
[----:B------:R-:W-:Y:S01]  /*36c0*/  MOV R8, R0 ;  /* 0x0000000000087202 */ /* 0x000fe20000000f00 */
[----:B------:R-:W-:Y:S06]  /*36d0*/  @!P0 BRA `(.L_x_26) ;  /* 0x0000000000048947 */ /* 0x000fec0003800000 */
[----:B------:R-:W-:Y:S01]  /*36e0*/  BPT.TRAP 0x1 ;  /* 0x000000040000795c */ /* 0x000fe20000300000 */
.L_x_26:
[----:B------:R-:W-:Y:S01]  /*36f0*/  ULEA UR6, UR37, UR38, 0x3 ;  /* 0x0000002625067291 */ /* 0x000fe2000f8e183f */
[----:B------:R-:W-:-:S08]  /*3700*/  SHF.L.U32 R0, R23, 0x1f, RZ ;  /* 0x0000001f17007819 */ /* 0x000fd000000006ff */
[----:B------:R-:W1:Y:S02]  /*3710*/  SYNCS.PHASECHK.TRANS64.TRYWAIT P2, [UR6+0x27400], R0 ;  /* 0x02740000ff0075a7 */ /* 0x000e640008040146 */
[----:B-1----:R-:W-:Y:S05]  /*3720*/  @!P2 BRA `(.L_x_27) ;  /* 0x000000900008a947 */ /* 0x002fea0003800000 */
.L_x_132:
[----:B------:R-:W-:Y:S01]  /*3730*/  UIMAD UR6, UR37, 0x500, UR52 ;  /* 0x00000500250678a4 */ /* 0x000fe2000f8e0234 */
[----:B------:R-:W-:Y:S01]  /*3740*/  WARPGROUP.ARRIVE ;  /* 0x00000000000079c5 */ /* 0x000fe20000000000 */
[----:B------:R-:W-:Y:S01]  /*3750*/  UMOV UR47, 0x80000020 ;  /* 0x80000020002f7882 */ /* 0x000fe20000000000 */
[----:B------:R-:W-:Y:S01]  /*3760*/  UMOV UR43, 0x80000020 ;  /* 0x80000020002b7882 */ /* 0x000fe20000000000 */
[----:B------:R-:W-:Y:S02]  /*3770*/  UIADD3 UR42, UR6, 0x2, URZ ;  /* 0x00000002062a7890 */ /* 0x000fe4000fffe03f */
[----:B------:R-:W-:Y:S02]  /*3780*/  UIADD3 UR34, UR6, 0x100, URZ ;  /* 0x0000010006227890 */ /* 0x000fe4000fffe03f */
[----:B------:R-:W-:Y:S01]  /*3790*/  UMOV UR46, UR6 ;  /* 0x00000006002e7c82 */ /* 0x000fe20008000000 */
[----:B------:R-:W-:Y:S01]  /*37a0*/  UMOV UR35, 0x80000020 ;  /* 0x8000002000237882 */ /* 0x000fe20000000000 */
[----:B------:R-:W-:Y:S01]  /*37b0*/  HGMMA.64x64x16.F32.BF16 R24, gdesc[UR44], RZ, !UPT, gsb0 ;  /* 0x00e000002c1879f0 */ /* 0x000fe2000c0018ff */
[----:B------:R-:W-:Y:S01]  /*37c0*/  UIADD3 UR30, UR6, 0x102, URZ ;  /* 0x00000102061e7890 */ /* 0x000fe2000fffe03f */
[----:B------:R-:W-:Y:S01]  /*37d0*/  UMOV UR31, 0x80000020 ;  /* 0x80000020001f7882 */ /* 0x000fe20000000000 */
        /* <DEDUP_REMOVED lines=12> */
[----:B------:R-:W-:-:S04]  /*38a0*/  UIADD3 UR6, UR37, 0x1, URZ ;  /* 0x0000000125067890 */ /* 0x000fc8000fffe03f */
[----:B------:R-:W-:-:S04]  /*38b0*/  UISETP.NE.AND UP0, UPT, UR6, 0x5, UPT ;  /* 0x000000050600788c */ /* 0x000fc8000bf05270 */
[----:B------:R-:W-:Y:S01]  /*38c0*/  USEL UR6, UR6, URZ, UP0 ;  /* 0x0000003f06067287 */ /* 0x000fe20008000000 */
        /* <DEDUP_REMOVED lines=24> */
[----:B------:R-:W-:-:S06]  /*3a50*/  USEL UR10, URZ, 0x1, UP0 ;  /* 0x000000013f0a7887 */ /* 0x000fcc0008000000 */
[----:B------:R-:W-:Y:S01]  /*3a60*/  LOP3.LUT R23, R23, UR10, RZ, 0x3c, !PT ;  /* 0x0000000a17177c12 */ /* 0x000fe2000f8e3cff */
[----:B------:R-:W-:Y:S02]  /*3a70*/  WARPGROUP.DEPBAR.LE gsb0, 0x0 ;  /* 0x00008000000079c5 */ /* 0x000fe40000010000 */
[----:B------:R-:W-:-:S06]  /*3a80*/  WARPGROUP.ARRIVE ;  /* 0x00000000000079c5 */ /* 0x000fcc0000000000 */
[----:B------:R-:W-:Y:S03]  /*3a90*/  HGMMA.64x64x16.F32.BF16 R24, gdesc[UR48], R24, gsb0 ;  /* 0x00e00000301879f0 */ /* 0x000fe60008001818 */
[----:B------:R-:W-:Y:S02]  /*3aa0*/  WARPGROUP.DEPBAR.LE gsb0, 0x0 ;  /* 0x00008000000079c5 */ /* 0x000fe40000010000 */
[----:B------:R-:W-:Y:S05]  /*3ab0*/  @!P0 BRA `(.L_x_28) ;  /* 0x0000000000048947 */ /* 0x000fea0003800000 */
[----:B------:R-:W-:Y:S01]  /*3ac0*/  BPT.TRAP 0x1 ;  /* 0x000000040000795c */ /* 0x000fe20000300000 */
.L_x_28:
[----:B-1----:R-:W-:Y:S01]  /*3ad0*/  FMNMX R0, R24, R11, !PT ;  /* 0x0000000b18007209 */ /* 0x002fe20007800000 */
[----:B------:R-:W-:Y:S01]  /*3ae0*/  ULEA UR10, UR6, UR38, 0x3 ;  /* 0x00000026060a7291 */ /* 0x000fe2000f8e183f */
[----:B------:R-:W-:Y:S02]  /*3af0*/  FMNMX R10, R26, R9, !PT ;  /* 0x000000091a0a7209 */ /* 0x000fe40007800000 */
[----:B------:R-:W-:Y:S02]  /*3b00*/  FMNMX R5, R25, R0, !PT ;  /* 0x0000000019057209 */ /* 0x000fe40007800000 */
[----:B------:R-:W-:Y:S02]  /*3b10*/  FMNMX R13, R27, R10, !PT ;  /* 0x0000000a1b0d7209 */ /* 0x000fe40007800000 */
[----:B------:R-:W-:Y:S02]  /*3b20*/  FMNMX R0, R28, R5, !PT ;  /* 0x000000051c007209 */ /* 0x000fe40007800000 */
[----:B------:R-:W-:-:S02]  /*3b30*/  FMNMX R10, R30, R13, !PT ;  /* 0x0000000d1e0a7209 */ /* 0x000fc40007800000 */
[----:B------:R-:W-:Y:S02]  /*3b40*/  FMNMX R5, R29, R0, !PT ;  /* 0x000000001d057209 */ /* 0x000fe40007800000 */
[----:B------:R-:W-:Y:S02]  /*3b50*/  FMNMX R13, R31, R10, !PT ;  /* 0x0000000a1f0d7209 */ /* 0x000fe40007800000 */
[----:B------:R-:W-:Y:S02]  /*3b60*/  FMNMX R0, R32, R5, !PT ;  /* 0x0000000520007209 */ /* 0x000fe40007800000 */
[----:B------:R-:W-:Y:S02]  /*3b70*/  FMNMX R10, R34, R13, !PT ;  /* 0x0000000d220a7209 */ /* 0x000fe40007800000 */
[----:B------:R-:W-:Y:S02]  /*3b80*/  FMNMX R5, R33, R0, !PT ;  /* 0x0000000021057209 */ /* 0x000fe40007800000 */
[----:B------:R-:W-:-:S02]  /*3b90*/  FMNMX R13, R35, R10, !PT ;  /* 0x0000000a230d7209 */ /* 0x000fc40007800000 */
[----:B------:R-:W-:Y:S02]  /*3ba0*/  FMNMX R0, R36, R5, !PT ;  /* 0x0000000524007209 */ /* 0x000fe40007800000 */
[----:B------:R-:W-:Y:S02]  /*3bb0*/  FMNMX R12, R38, R13, !PT ;  /* 0x0000000d260c7209 */ /* 0x000fe40007800000 */
[----:B------:R-:W-:-:S04]  /*3bc0*/  FMNMX R5, R37, R0, !PT ;  /* 0x0000000025057209 */ /* 0x000fc80007800000 */
[----:B------:R-:W-:-:S04]  /*3bd0*/  FMNMX R0, R40, R5, !PT ;  /* 0x0000000528007209 */ /* 0x000fc80007800000 */
[----:B------:R-:W-:-:S04]  /*3be0*/  FMNMX R5, R41, R0, !PT ;  /* 0x0000000029057209 */ /* 0x000fc80007800000 */
[----:B------:R-:W-:-:S04]  /*3bf0*/  FMNMX R0, R44, R5, !PT ;  /* 0x000000052c007209 */ /* 0x000fc80007800000 */
[----:B------:R-:W-:-:S04]  /*3c00*/  FMNMX R5, R45, R0, !PT ;  /* 0x000000002d057209 */ /* 0x000fc80007800000 */
[----:B------:R-:W-:-:S04]  /*3c10*/  FMNMX R0, R48, R5, !PT ;  /* 0x0000000530007209 */ /* 0x000fc80007800000 */
[----:B------:R-:W-:-:S04]  /*3c20*/  FMNMX R5, R49, R0, !PT ;  /* 0x0000000031057209 */ /* 0x000fc80007800000 */
[----:B------:R-:W-:-:S04]  /*3c30*/  FMNMX R0, R52, R5, !PT ;  /* 0x0000000534007209 */ /* 0x000fc80007800000 */
[----:B------:R-:W-:-:S05]  /*3c40*/  FMNMX R0, R53, R0, !PT ;  /* 0x0000000035007209 */ /* 0x000fca0007800000 */
[----:B------:R-:W1:Y:S02]  /*3c50*/  SHFL.BFLY PT, R5, R0, 0x1, 0x1f ;  /* 0x0c201f0000057f89 */ /* 0x000e6400000e0000 */
[----:B-1----:R-:W-:-:S05]  /*3c60*/  FMNMX R5, R0, R5, !PT ;  /* 0x0000000500057209 */ /* 0x002fca0007800000 */
[----:B------:R-:W1:Y:S02]  /*3c70*/  SHFL.BFLY PT, R4, R5, 0x2, 0x1f ;  /* 0x0c401f0005047f89 */ /* 0x000e6400000e0000 */
[----:B-1----:R-:W-:Y:S02]  /*3c80*/  FMNMX R4, R5, R4, !PT ;  /* 0x0000000405047209 */ /* 0x002fe40007800000 */
[----:B------:R-:W-:Y:S02]  /*3c90*/  FMNMX R5, R39, R12, !PT ;  /* 0x0000000c27057209 */ /* 0x000fe40007800000 */
[----:B------:R-:W-:Y:S02]  /*3ca0*/  FSETP.NEU.AND P2, PT, R4, -INF , PT ;  /* 0xff8000000400780b */ /* 0x000fe40003f4d000 */
[----:B------:R-:W-:Y:S02]  /*3cb0*/  FMNMX R12, R42, R5, !PT ;  /* 0x000000052a0c7209 */ /* 0x000fe40007800000 */
[----:B------:R-:W-:-:S02]  /*3cc0*/  FSEL R0, R4, RZ, P2 ;  /* 0x000000ff04007208 */ /* 0x000fc40001000000 */
[----:B------:R-:W-:-:S03]  /*3cd0*/  FMNMX R5, R43, R12, !PT ;  /* 0x0000000c2b057209 */ /* 0x000fc60007800000 */
[----:B------:R-:W-:Y:S01]  /*3ce0*/  FMUL R10, R0, UR5 ;  /* 0x00000005000a7c20 */ /* 0x000fe20008400000 */
[----:B------:R-:W-:Y:S01]  /*3cf0*/  FMNMX R12, R46, R5, !PT ;  /* 0x000000052e0c7209 */ /* 0x000fe20007800000 */
[----:B------:R-:W-:Y:S02]  /*3d00*/  FADD R0, -R0, R11 ;  /* 0x0000000b00007221 */ /* 0x000fe40000000100 */
[--C-:B------:R-:W-:Y:S01]  /*3d10*/  FFMA R24, R24, UR5, -R10.reuse ;  /* 0x0000000518187c23 */ /* 0x100fe2000800080a */
[--C-:B------:R-:W-:Y:S01]  /*3d20*/  FFMA R25, R25, UR5, -R10.reuse ;  /* 0x0000000519197c23 */ /* 0x100fe2000800080a */
[----:B------:R-:W-:Y:S01]  /*3d30*/  FMNMX R5, R47, R12, !PT ;  /* 0x0000000c2f057209 */ /* 0x000fe20007800000 */
[--C-:B------:R-:W-:Y:S01]  /*3d40*/  FFMA R29, R29, UR5, -R10.reuse ;  /* 0x000000051d1d7c23 */ /* 0x100fe2000800080a */
[--C-:B------:R-:W-:Y:S01]  /*3d50*/  FFMA R28, R28, UR5, -R10.reuse ;  /* 0x000000051c1c7c23 */ /* 0x100fe2000800080a */
[----:B------:R-:W-:Y:S01]  /*3d60*/  FSETP.GEU.AND P5, PT, R24, -126, PT ;  /* 0xc2fc00001800780b */ /* 0x000fe20003fae000 */
[--C-:B------:R-:W-:Y:S01]  /*3d70*/  FFMA R32, R32, UR5, -R10.reuse ;  /* 0x0000000520207c23 */ /* 0x100fe2000800080a */
[----:B------:R-:W-:Y:S01]  /*3d80*/  FSETP.GEU.AND P3, PT, R25, -126, PT ;  /* 0xc2fc00001900780b */ /* 0x000fe20003f6e000 */
[--C-:B------:R-:W-:Y:S01]  /*3d90*/  FFMA R33, R33, UR5, -R10.reuse ;  /* 0x0000000521217c23 */ /* 0x100fe2000800080a */
[----:B------:R-:W-:Y:S01]  /*3da0*/  FMNMX R12, R50, R5, !PT ;  /* 0x00000005320c7209 */ /* 0x000fe20007800000 */
[--C-:B------:R-:W-:Y:S01]  /*3db0*/  FFMA R36, R36, UR5, -R10.reuse ;  /* 0x0000000524247c23 */ /* 0x100fe2000800080a */
[----:B------:R-:W-:Y:S01]  /*3dc0*/  FSETP.GEU.AND P4, PT, R29, -126, PT ;  /* 0xc2fc00001d00780b */ /* 0x000fe20003f8e000 */
[--C-:B------:R-:W-:Y:S01]  /*3dd0*/  FFMA R40, R40, UR5, -R10.reuse ;  /* 0x0000000528287c23 */ /* 0x100fe2000800080a */
[----:B------:R-:W-:Y:S01]  /*3de0*/  FSETP.GEU.AND P2, PT, R28, -126, PT ;  /* 0xc2fc00001c00780b */ /* 0x000fe20003f4e000 */
[--C-:B------:R-:W-:Y:S01]  /*3df0*/  FFMA R37, R37, UR5, -R10.reuse ;  /* 0x0000000525257c23 */ /* 0x100fe2000800080a */
[----:B------:R-:W-:Y:S01]  /*3e00*/  FSETP.GEU.AND P6, PT, R32, -126, PT ;  /* 0xc2fc00002000780b */ /* 0x000fe20003fce000 */
[--C-:B------:R-:W-:Y:S01]  /*3e10*/  FFMA R41, R41, UR5, -R10.reuse ;  /* 0x0000000529297c23 */ /* 0x100fe2000800080a */
[----:B------:R-:W-:Y:S01]  /*3e20*/  FMNMX R5, R51, R12, !PT ;  /* 0x0000000c33057209 */ /* 0x000fe20007800000 */
[----:B------:R-:W-:Y:S01]  /*3e30*/  @!P5 FMUL R24, R24, 0.5 ;  /* 0x3f0000001818d820 */ /* 0x000fe20000400000 */
[--C-:B------:R-:W-:Y:S01]  /*3e40*/  FFMA R44, R44, UR5, -R10.reuse ;  /* 0x000000052c2c7c23 */ /* 0x100fe2000800080a */
[----:B------:R-:W-:Y:S01]  /*3e50*/  @!P3 FMUL R25, R25, 0.5 ;  /* 0x3f0000001919b820 */ /* 0x000fe20000400000 */
[----:B------:R-:W-:Y:S01]  /*3e60*/  FMNMX R12, R54, R5, !PT ;  /* 0x00000005360c7209 */ /* 0x000fe20007800000 */
[--C-:B------:R-:W-:Y:S01]  /*3e70*/  FFMA R45, R45, UR5, -R10.reuse ;  /* 0x000000052d2d7c23 */ /* 0x100fe2000800080a */
[--C-:B------:R-:W-:Y:S01]  /*3e80*/  FFMA R49, R49, UR5, -R10.reuse ;  /* 0x0000000531317c23 */ /* 0x100fe2000800080a */
[----:B------:R-:W1:Y:S01]  /*3e90*/  MUFU.EX2 R24, R24 ;  /* 0x0000001800187308 */ /* 0x000e620000000800 */
[----:B------:R-:W-:Y:S01]  /*3ea0*/  FMNMX R12, R55, R12, !PT ;  /* 0x0000000c370c7209 */ /* 0x000fe20007800000 */
[----:B------:R-:W-:Y:S01]  /*3eb0*/  @!P4 FMUL R29, R29, 0.5 ;  /* 0x3f0000001d1dc820 */ /* 0x000fe20000400000 */
[----:B------:R-:W-:Y:S01]  /*3ec0*/  @!P2 FMUL R28, R28, 0.5 ;  /* 0x3f0000001c1ca820 */ /* 0x000fe20000400000 */
[----:B------:R-:W-:Y:S01]  /*3ed0*/  @!P6 FMUL R32, R32, 0.5 ;  /* 0x3f0000002020e820 */ /* 0x000fe20000400000 */
[--C-:B------:R-:W-:Y:S01]  /*3ee0*/  FFMA R48, R48, UR5, -R10.reuse ;  /* 0x0000000530307c23 */ /* 0x100fe2000800080a */
[----:B------:R-:W2:Y:S01]  /*3ef0*/  SHFL.BFLY PT, R5, R12, 0x1, 0x1f ;  /* 0x0c201f000c057f89 */ /* 0x000ea200000e0000 */
[--C-:B------:R-:W-:Y:S01]  /*3f00*/  FFMA R52, R52, UR5, -R10.reuse ;  /* 0x0000000534347c23 */ /* 0x100fe2000800080a */
[----:B------:R-:W3:Y:S01]  /*3f10*/  MUFU.EX2 R25, R25 ;  /* 0x0000001900197308 */ /* 0x000ee20000000800 */
[----:B------:R-:W-:Y:S01]  /*3f20*/  FFMA R53, R53, UR5, -R10 ;  /* 0x0000000535357c23 */ /* 0x000fe2000800080a */
[----:B------:R-:W-:-:S06]  /*3f30*/  FMUL R0, R0, UR5 ;  /* 0x0000000500007c20 */ /* 0x000fcc0008400000 */
[----:B------:R-:W4:Y:S01]  /*3f40*/  MUFU.EX2 R29, R29 ;  /* 0x0000001d001d7308 */ /* 0x000f220000000800 */
[----:B-1----:R-:W-:Y:S01]  /*3f50*/  @!P5 FMUL R24, R24, R24 ;  /* 0x000000181818d220 */ /* 0x002fe20000400000 */
[----:B------:R-:W-:-:S06]  /*3f60*/  FSETP.GEU.AND P5, PT, R33, -126, PT ;  /* 0xc2fc00002100780b */ /* 0x000fcc0003fae000 */
[----:B------:R-:W1:Y:S01]  /*3f70*/  MUFU.EX2 R28, R28 ;  /* 0x0000001c001c7308 */ /* 0x000e620000000800 */
[----:B---3--:R-:W-:Y:S01]  /*3f80*/  @!P3 FMUL R25, R25, R25 ;  /* 0x000000191919b220 */ /* 0x008fe20000400000 */
[----:B------:R-:W-:Y:S02]  /*3f90*/  FSETP.GEU.AND P3, PT, R36, -126, PT ;  /* 0xc2fc00002400780b */ /* 0x000fe40003f6e000 */
[----:B--2---:R-:W-:-:S03]  /*3fa0*/  FMNMX R5, R12, R5, !PT ;  /* 0x000000050c057209 */ /* 0x004fc60007800000 */
[----:B------:R-:W-:Y:S01]  /*3fb0*/  @!P5 FMUL R33, R33, 0.5 ;  /* 0x3f0000002121d820 */ /* 0x000fe20000400000 */
[----:B------:R-:W2:Y:S01]  /*3fc0*/  MUFU.EX2 R32, R32 ;  /* 0x0000002000207308 */ /* 0x000ea20000000800 */
[----:B----4-:R-:W-:Y:S01]  /*3fd0*/  @!P4 FMUL R29, R29, R29 ;  /* 0x0000001d1d1dc220 */ /* 0x010fe20000400000 */
[----:B------:R-:W-:Y:S01]  /*3fe0*/  FSETP.GEU.AND P4, PT, R40, -126, PT ;  /* 0xc2fc00002800780b */ /* 0x000fe20003f8e000 */
[----:B------:R-:W3:Y:S04]  /*3ff0*/  SHFL.BFLY PT, R14, R5, 0x2, 0x1f ;  /* 0x0c401f00050e7f89 */ /* 0x000ee800000e0000 */
[----:B------:R-:W-:Y:S01]  /*4000*/  @!P3 FMUL R36, R36, 0.5 ;  /* 0x3f0000002424b820 */ /* 0x000fe20000400000 */
[----:B------:R-:W4:Y:S01]  /*4010*/  MUFU.EX2 R33, R33 ;  /* 0x0000002100217308 */ /* 0x000f220000000800 */
        /* <DEDUP_REMOVED lines=8> */
[----:B----4-:R-:W-:Y:S01]  /*40a0*/  @!P5 FMUL R33, R33, R33 ;  /* 0x000000212121d220 */ /* 0x010fe20000400000 */
[----:B------:R-:W-:Y:S02]  /*40b0*/  FSETP.GEU.AND P5, PT, R44, -126, PT ;  /* 0xc2fc00002c00780b */ /* 0x000fe40003fae000 */
[----:B---3--:R-:W-:-:S03]  /*40c0*/  FMNMX R5, R5, R14, !PT ;  /* 0x0000000e05057209 */ /* 0x008fc60007800000 */
[----:B------:R-:W-:Y:S01]  /*40d0*/  @!P6 FMUL R41, R41, 0.5 ;  /* 0x3f0000002929e820 */ /* 0x000fe20000400000 */
[----:B------:R-:W3:Y:S01]  /*40e0*/  MUFU.EX2 R37, R37 ;  /* 0x0000002500257308 */ /* 0x000ee20000000800 */
[----:B-1----:R-:W-:Y:S01]  /*40f0*/  @!P3 FMUL R36, R36, R36 ;  /* 0x000000242424b220 */ /* 0x002fe20000400000 */
[----:B------:R-:W-:-:S05]  /*4100*/  FSETP.GEU.AND P3, PT, R45, -126, PT ;  /* 0xc2fc00002d00780b */ /* 0x000fca0003f6e000 */
[----:B------:R-:W-:Y:S01]  /*4110*/  @!P5 FMUL R44, R44, 0.5 ;  /* 0x3f0000002c2cd820 */ /* 0x000fe20000400000 */
[----:B------:R-:W1:Y:S01]  /*4120*/  MUFU.EX2 R12, R41 ;  /* 0x00000029000c7308 */ /* 0x000e620000000800 */
[----:B--2---:R-:W-:Y:S01]  /*4130*/  @!P4 FMUL R13, R13, R13 ;  /* 0x0000000d0d0dc220 */ /* 0x004fe20000400000 */
[----:B------:R-:W-:-:S03]  /*4140*/  FSETP.GEU.AND P4, PT, R49, -126, PT ;  /* 0xc2fc00003100780b */ /* 0x000fc60003f8e000 */
[----:B------:R-:W-:Y:S01]  /*4150*/  FADD R11, R24, R13 ;  /* 0x0000000d180b7221 */ /* 0x000fe20000000000 */
[----:B------:R-:W-:Y:S01]  /*4160*/  F2FP.BF16.F32.PACK_AB R24, R25, R24 ;  /* 0x000000181918723e */ /* 0x000fe200000010ff */
        /* <DEDUP_REMOVED lines=10> */
[----:B------:R-:W1:Y:S01]  /*4210*/  MUFU.EX2 R10, R49 ;  /* 0x00000031000a7308 */ /* 0x000e620000000800 */
[----:B--2---:R-:W-:Y:S01]  /*4220*/  @!P5 FMUL R15, R15, R15 ;  /* 0x0000000f0f0fd220 */ /* 0x004fe20000400000 */
[----:B------:R-:W-:Y:S01]  /*4230*/  FSETP.GEU.AND P6, PT, R52, -126, PT ;  /* 0xc2fc00003400780b */ /* 0x000fe20003fce000 */
[C---:B------:R-:W-:Y:S01]  /*4240*/  FMUL R44, R40.reuse, UR5 ;  /* 0x00000005282c7c20 */ /* 0x040fe20008400000 */
[----:B------:R-:W-:Y:S01]  /*4250*/  FSETP.GEU.AND P5, PT, R53, -126, PT ;  /* 0xc2fc00003500780b */ /* 0x000fe20003fae000 */
[----:B------:R-:W-:Y:S01]  /*4260*/  FADD R40, -R40, R9 ;  /* 0x0000000928287221 */ /* 0x000fe20000000100 */
[----:B------:R-:W-:Y:S01]  /*4270*/  FADD R9, R25, R12 ;  /* 0x0000000c19097221 */ /* 0x000fe20000000000 */
[--C-:B------:R-:W-:Y:S01]  /*4280*/  FFMA R26, R26, UR5, -R44.reuse ;  /* 0x000000051a1a7c23 */ /* 0x100fe2000800082c */
[----:B------:R-:W2:Y:S01]  /*4290*/  MUFU.EX2 R21, R48 ;  /* 0x0000003000157308 */ /* 0x000ea20000000800 */
[----:B---3--:R-:W-:Y:S01]  /*42a0*/  @!P3 FMUL R14, R14, R14 ;  /* 0x0000000e0e0eb220 */ /* 0x008fe20000400000 */
[--C-:B------:R-:W-:Y:S01]  /*42b0*/  FFMA R30, R30, UR5, -R44.reuse ;  /* 0x000000051e1e7c23 */ /* 0x100fe2000800082c */
[--C-:B------:R-:W-:Y:S01]  /*42c0*/  FFMA R27, R27, UR5, -R44.reuse ;  /* 0x000000051b1b7c23 */ /* 0x100fe2000800082c */
[----:B------:R-:W-:Y:S01]  /*42d0*/  FSETP.GEU.AND P3, PT, R26, -126, PT ;  /* 0xc2fc00001a00780b */ /* 0x000fe20003f6e000 */
[--C-:B------:R-:W-:Y:S01]  /*42e0*/  FFMA R31, R31, UR5, -R44.reuse ;  /* 0x000000051f1f7c23 */ /* 0x100fe2000800082c */
[--C-:B------:R-:W-:Y:S01]  /*42f0*/  FFMA R34, R34, UR5, -R44.reuse ;  /* 0x0000000522227c23 */ /* 0x100fe2000800082c */
[----:B------:R-:W-:Y:S01]  /*4300*/  @!P6 FMUL R52, R52, 0.5 ;  /* 0x3f0000003434e820 */ /* 0x000fe20000400000 */
[--C-:B------:R-:W-:Y:S01]  /*4310*/  FFMA R35, R35, UR5, -R44.reuse ;  /* 0x0000000523237c23 */ /* 0x100fe2000800082c */
[----:B------:R-:W-:Y:S01]  /*4320*/  @!P5 FMUL R53, R53, 0.5 ;  /* 0x3f0000003535d820 */ /* 0x000fe20000400000 */
[----:B-1----:R-:W-:Y:S01]  /*4330*/  @!P4 FMUL R10, R10, R10 ;  /* 0x0000000a0a0ac220 */ /* 0x002fe20000400000 */
[----:B------:R-:W-:Y:S01]  /*4340*/  FSETP.GEU.AND P4, PT, R30, -126, PT ;  /* 0xc2fc00001e00780b */ /* 0x000fe20003f8e000 */
[----:B------:R-:W1:Y:S01]  /*4350*/  MUFU.EX2 R41, R52 ;  /* 0x0000003400297308 */ /* 0x000e620000000800 */
[----:B------:R-:W-:Y:S01]  /*4360*/  FFMA R54, R54, UR5, -R44 ;  /* 0x0000000536367c23 */ /* 0x000fe2000800082c */
[----:B------:R-:W-:-:S03]  /*4370*/  FMUL R138, R40, UR5 ;  /* 0x00000005288a7c20 */ /* 0x000fc60008400000 */
[----:B------:R-:W-:Y:S01]  /*4380*/  @!P3 FMUL R26, R26, 0.5 ;  /* 0x3f0000001a1ab820 */ /* 0x000fe20000400000 */
[----:B--2---:R-:W-:Y:S01]  /*4390*/  @!P2 FMUL R21, R21, R21 ;  /* 0x000000151515a220 */ /* 0x004fe20000400000 */
[----:B------:R-:W-:Y:S01]  /*43a0*/  FSETP.GEU.AND P2, PT, R27, -126, PT ;  /* 0xc2fc00001b00780b */ /* 0x000fe20003f4e000 */
[----:B------:R-:W2:Y:S04]  /*43b0*/  MUFU.EX2 R20, R53 ;  /* 0x0000003500147308 */ /* 0x000ea80000000800 */
[----:B------:R-:W-:-:S04]  /*43c0*/  @!P4 FMUL R30, R30, 0.5 ;  /* 0x3f0000001e1ec820 */ /* 0x000fc80000400000 */
[----:B------:R3:W4:Y:S01]  /*43d0*/  MUFU.EX2 R45, R26 ;  /* 0x0000001a002d7308 */ /* 0x0007220000000800 */
[----:B-1----:R-:W-:Y:S01]  /*43e0*/  @!P6 FMUL R41, R41, R41 ;  /* 0x000000292929e220 */ /* 0x002fe20000400000 */
[----:B------:R-:W-:Y:S02]  /*43f0*/  FSETP.GEU.AND P6, PT, R31, -126, PT ;  /* 0xc2fc00001f00780b */ /* 0x000fe40003fce000 */
[----:B------:R-:W-:-:S04]  /*4400*/  @!P2 FMUL R27, R27, 0.5 ;  /* 0x3f0000001b1ba820 */ /* 0x000fc80000400000 */
[----:B------:R1:W5:Y:S01]  /*4410*/  MUFU.EX2 R49, R30 ;  /* 0x0000001e00317308 */ /* 0x0003620000000800 */
[----:B--2---:R-:W-:Y:S01]  /*4420*/  @!P5 FMUL R20, R20, R20 ;  /* 0x000000141414d220 */ /* 0x004fe20000400000 */
[----:B------:R-:W-:Y:S01]  /*4430*/  FSETP.GEU.AND P5, PT, R34, -126, PT ;  /* 0xc2fc00002200780b */ /* 0x000fe20003fae000 */
[----:B---3--:R-:W-:-:S04]  /*4440*/  FFMA R26, R38, UR5, -R44 ;  /* 0x00000005261a7c23 */ /* 0x008fc8000800082c */
[----:B------:R-:W-:Y:S01]  /*4450*/  @!P6 FMUL R31, R31, 0.5 ;  /* 0x3f0000001f1fe820 */ /* 0x000fe20000400000 */
[----:B------:R2:W3:Y:S01]  /*4460*/  MUFU.EX2 R48, R27 ;  /* 0x0000001b00307308 */ /* 0x0004e20000000800 */
[----:B----4-:R-:W-:Y:S01]  /*4470*/  @!P3 FMUL R45, R45, R45 ;  /* 0x0000002d2d2db220 */ /* 0x010fe20000400000 */
[----:B------:R-:W-:Y:S01]  /*4480*/  FSETP.GEU.AND P3, PT, R35, -126, PT ;  /* 0xc2fc00002300780b */ /* 0x000fe20003f6e000 */
[----:B-1----:R-:W-:-:S04]  /*4490*/  FFMA R30, R42, UR5, -R44 ;  /* 0x000000052a1e7c23 */ /* 0x002fc8000800082c */
[----:B------:R-:W-:Y:S01]  /*44a0*/  @!P5 FMUL R34, R34, 0.5 ;  /* 0x3f0000002222d820 */ /* 0x000fe20000400000 */
[----:B------:R1:W4:Y:S01]  /*44b0*/  MUFU.EX2 R52, R31 ;  /* 0x0000001f00347308 */ /* 0x0003220000000800 */
[----:B--2---:R-:W-:Y:S01]  /*44c0*/  FFMA R27, R39, UR5, -R44 ;  /* 0x00000005271b7c23 */ /* 0x004fe2000800082c */
[----:B-----5:R-:W-:-:S04]  /*44d0*/  @!P4 FMUL R49, R49, R49 ;  /* 0x000000313131c220 */ /* 0x020fc80000400000 */
[----:B------:R-:W-:Y:S01]  /*44e0*/  FSETP.GEU.AND P4, PT, R27, -126, PT ;  /* 0xc2fc00001b00780b */ /* 0x000fe20003f8e000 */
[----:B------:R-:W-:Y:S01]  /*44f0*/  @!P3 FMUL R35, R35, 0.5 ;  /* 0x3f0000002323b820 */ /* 0x000fe20000400000 */
[----:B------:R2:W5:Y:S01]  /*4500*/  MUFU.EX2 R38, R34 ;  /* 0x0000002200267308 */ /* 0x0005620000000800 */
[----:B---3--:R-:W-:Y:S01]  /*4510*/  @!P2 FMUL R48, R48, R48 ;  /* 0x000000303030a220 */ /* 0x008fe20000400000 */
[----:B------:R-:W-:Y:S01]  /*4520*/  FSETP.GEU.AND P2, PT, R26, -126, PT ;  /* 0xc2fc00001a00780b */ /* 0x000fe20003f4e000 */
[----:B-1----:R-:W-:-:S03]  /*4530*/  FFMA R31, R43, UR5, -R44 ;  /* 0x000000052b1f7c23 */ /* 0x002fc6000800082c */
[----:B------:R-:W-:Y:S02]  /*4540*/  F2FP.BF16.F32.PACK_AB R25, R48, R45 ;  /* 0x0000002d3019723e */ /* 0x000fe400000010ff */
[----:B------:R-:W1:Y:S01]  /*4550*/  MUFU.EX2 R39, R35 ;  /* 0x0000002300277308 */ /* 0x000e620000000800 */
[----:B--2---:R-:W-:Y:S01]  /*4560*/  FFMA R34, R46, UR5, -R44 ;  /* 0x000000052e227c23 */ /* 0x004fe2000800082c */
[----:B----4-:R-:W-:Y:S01]  /*4570*/  @!P6 FMUL R52, R52, R52 ;  /* 0x000000343434e220 */ /* 0x010fe20000400000 */
[----:B------:R-:W-:Y:S01]  /*4580*/  @!P4 FMUL R27, R27, 0.5 ;  /* 0x3f0000001b1bc820 */ /* 0x000fe20000400000 */
[----:B------:R-:W-:-:S03]  /*4590*/  FSETP.GEU.AND P6, PT, R30, -126, PT ;  /* 0xc2fc00001e00780b */ /* 0x000fc60003fce000 */
[----:B------:R-:W-:Y:S01]  /*45a0*/  @!P2 FMUL R26, R26, 0.5 ;  /* 0x3f0000001a1aa820 */ /* 0x000fe20000400000 */
[----:B------:R2:W3:Y:S01]  /*45b0*/  MUFU.EX2 R43, R27 ;  /* 0x0000001b002b7308 */ /* 0x0004e20000000800 */
[----:B-----5:R-:W-:Y:S01]  /*45c0*/  @!P5 FMUL R38, R38, R38 ;  /* 0x000000262626d220 */ /* 0x020fe20000400000 */
[----:B------:R-:W-:-:S06]  /*45d0*/  FSETP.GEU.AND P5, PT, R31, -126, PT ;  /* 0xc2fc00001f00780b */ /* 0x000fcc0003fae000 */
[----:B------:R4:W5:Y:S01]  /*45e0*/  MUFU.EX2 R42, R26 ;  /* 0x0000001a002a7308 */ /* 0x0009620000000800 */
[----:B-1----:R-:W-:Y:S01]  /*45f0*/  @!P3 FMUL R39, R39, R39 ;  /* 0x000000272727b220 */ /* 0x002fe20000400000 */
[----:B------:R-:W-:Y:S01]  /*4600*/  FSETP.GEU.AND P3, PT, R34, -126, PT ;  /* 0xc2fc00002200780b */ /* 0x000fe20003f6e000 */
[----:B--2---:R-:W-:Y:S01]  /*4610*/  FFMA R27, R50, UR5, -R44 ;  /* 0x00000005321b7c23 */ /* 0x004fe2000800082c */
[----:B------:R-:W-:-:S03]  /*4620*/  @!P6 FMUL R30, R30, 0.5 ;  /* 0x3f0000001e1ee820 */ /* 0x000fc60000400000 */
[----:B------:R-:W-:Y:S01]  /*4630*/  @!P5 FMUL R31, R31, 0.5 ;  /* 0x3f0000001f1fd820 */ /* 0x000fe20000400000 */
[----:B------:R1:W2:Y:S01]  /*4640*/  MUFU.EX2 R46, R30 ;  /* 0x0000001e002e7308 */ /* 0x0002a20000000800 */
[----:B----4-:R-:W-:Y:S01]  /*4650*/  FFMA R26, R47, UR5, -R44 ;  /* 0x000000052f1a7c23 */ /* 0x010fe2000800082c */
[----:B---3--:R-:W-:Y:S01]  /*4660*/  @!P4 FMUL R43, R43, R43 ;  /* 0x0000002b2b2bc220 */ /* 0x008fe20000400000 */
[----:B------:R-:W-:-:S04]  /*4670*/  FSETP.GEU.AND P4, PT, R27, -126, PT ;  /* 0xc2fc00001b00780b */ /* 0x000fc80003f8e000 */
[----:B------:R-:W-:Y:S01]  /*4680*/  @!P3 FMUL R34, R34, 0.5 ;  /* 0x3f0000002222b820 */ /* 0x000fe20000400000 */
[----:B------:R3:W4:Y:S01]  /*4690*/  MUFU.EX2 R47, R31 ;  /* 0x0000001f002f7308 */ /* 0x0007220000000800 */
[----:B-----5:R-:W-:Y:S01]  /*46a0*/  @!P2 FMUL R42, R42, R42 ;  /* 0x0000002a2a2aa220 */ /* 0x020fe20000400000 */
[----:B------:R-:W-:Y:S01]  /*46b0*/  FSETP.GEU.AND P2, PT, R26, -126, PT ;  /* 0xc2fc00001a00780b */ /* 0x000fe20003f4e000 */
[----:B-1----:R-:W-:-:S05]  /*46c0*/  FFMA R30, R51, UR5, -R44 ;  /* 0x00000005331e7c23 */ /* 0x002fca000800082c */
[----:B------:R1:W5:Y:S01]  /*46d0*/  MUFU.EX2 R50, R34 ;  /* 0x0000002200327308 */ /* 0x0003620000000800 */
[----:B------:R-:W-:Y:S01]  /*46e0*/  @!P4 FMUL R27, R27, 0.5 ;  /* 0x3f0000001b1bc820 */ /* 0x000fe20000400000 */
[----:B---3--:R-:W-:Y:S01]  /*46f0*/  FFMA R31, R55, UR5, -R44 ;  /* 0x00000005371f7c23 */ /* 0x008fe2000800082c */
[----:B--2---:R-:W-:Y:S01]  /*4700*/  @!P6 FMUL R46, R46, R46 ;  /* 0x0000002e2e2ee220 */ /* 0x004fe20000400000 */
[----:B------:R-:W-:-:S03]  /*4710*/  FSETP.GEU.AND P6, PT, R30, -126, PT ;  /* 0xc2fc00001e00780b */ /* 0x000fc60003fce000 */
[----:B------:R-:W-:Y:S01]  /*4720*/  @!P2 FMUL R26, R26, 0.5 ;  /* 0x3f0000001a1aa820 */ /* 0x000fe20000400000 */
[----:B------:R2:W3:Y:S01]  /*4730*/  MUFU.EX2 R53, R27 ;  /* 0x0000001b00357308 */ /* 0x0004e20000000800 */
[----:B----4-:R-:W-:Y:S01]  /*4740*/  @!P5 FMUL R47, R47, R47 ;  /* 0x0000002f2f2fd220 */ /* 0x010fe20000400000 */
[----:B------:R-:W-:Y:S01]  /*4750*/  FSETP.GEU.AND P5, PT, R54, -126, PT ;  /* 0xc2fc00003600780b */ /* 0x000fe20003fae000 */
[----:B-1----:R-:W-:-:S05]  /*4760*/  FADD R34, R37, R20 ;  /* 0x0000001425227221 */ /* 0x002fca0000000000 */
[----:B------:R1:W4:Y:S01]  /*4770*/  MUFU.EX2 R51, R26 ;  /* 0x0000001a00337308 */ /* 0x0003220000000800 */
[----:B-----5:R-:W-:Y:S01]  /*4780*/  @!P3 FMUL R50, R50, R50 ;  /* 0x000000323232b220 */ /* 0x020fe20000400000 */
[----:B------:R-:W-:Y:S01]  /*4790*/  FSETP.GEU.AND P3, PT, R31, -126, PT ;  /* 0xc2fc00001f00780b */ /* 0x000fe20003f6e000 */
[----:B------:R-:W-:Y:S01]  /*47a0*/  @!P6 FMUL R30, R30, 0.5 ;  /* 0x3f0000001e1ee820 */ /* 0x000fe20000400000 */
[----:B--2---:R-:W-:-:S03]  /*47b0*/  FADD R27, R29, R14 ;  /* 0x0000000e1d1b7221 */ /* 0x004fc60000000000 */
[----:B------:R-:W-:Y:S01]  /*47c0*/  @!P5 FMUL R54, R54, 0.5 ;  /* 0x3f0000003636d820 */ /* 0x000fe20000400000 */
[----:B------:R2:W5:Y:S01]  /*47d0*/  MUFU.EX2 R44, R30 ;  /* 0x0000001e002c7308 */ /* 0x0005620000000800 */
[----:B---3--:R-:W-:Y:S01]  /*47e0*/  @!P4 FMUL R53, R53, R53 ;  /* 0x000000353535c220 */ /* 0x008fe20000400000 */
[----:B------:R-:W-:Y:S01]  /*47f0*/  FSETP.GEU.AND P4, PT, R138, -126, PT ;  /* 0xc2fc00008a00780b */ /* 0x000fe20003f8e000 */
[----:B-1----:R-:W-:Y:S01]  /*4800*/  FADD R26, R33, R10 ;  /* 0x0000000a211a7221 */ /* 0x002fe20000000000 */
[----:B------:R-:W-:Y:S01]  /*4810*/  FADD R34, R27, R34 ;  /* 0x000000221b227221 */ /* 0x000fe20000000000 */
[----:B------:R-:W-:Y:S01]  /*4820*/  FADD R27, R48, R47 ;  /* 0x0000002f301b7221 */ /* 0x000fe20000000000 */
[----:B------:R-:W-:Y:S01]  /*4830*/  FADD R139, R38, R53 ;  /* 0x00000035268b7221 */ /* 0x000fe20000000000 */
[----:B------:R-:W-:Y:S01]  /*4840*/  @!P3 FMUL R31, R31, 0.5 ;  /* 0x3f0000001f1fb820 */ /* 0x000fe20000400000 */
[----:B------:R1:W3:Y:S01]  /*4850*/  MUFU.EX2 R55, R54 ;  /* 0x0000003600377308 */ /* 0x0002e20000000800 */
[----:B----4-:R-:W-:Y:S01]  /*4860*/  @!P2 FMUL R51, R51, R51 ;  /* 0x000000333333a220 */ /* 0x010fe20000400000 */
[----:B------:R-:W-:Y:S01]  /*4870*/  FSETP.GEU.AND P2, PT, R0, -126, PT ;  /* 0xc2fc00000000780b */ /* 0x000fe20003f4e000 */
[----:B------:R-:W-:Y:S01]  /*4880*/  FADD R35, R9, R26 ;  /* 0x0000001a09237221 */ /* 0x000fe20000000000 */
[----:B--2---:R-:W-:Y:S01]  /*4890*/  FADD R30, R32, R21 ;  /* 0x00000015201e7221 */ /* 0x004fe20000000000 */
[----:B------:R-:W-:-:S02]  /*48a0*/  FADD R26, R28, R15 ;  /* 0x0000000f1c1a7221 */ /* 0x000fc40000000000 */
[----:B------:R-:W-:Y:S01]  /*48b0*/  @!P4 FMUL R138, R138, 0.5 ;  /* 0x3f0000008a8ac820 */ /* 0x000fe20000400000 */
[----:B------:R2:W4:Y:S01]  /*48c0*/  MUFU.EX2 R40, R31 ;  /* 0x0000001f00287308 */ /* 0x0005220000000800 */
[----:B-----5:R-:W-:Y:S01]  /*48d0*/  @!P6 FMUL R44, R44, R44 ;  /* 0x0000002c2c2ce220 */ /* 0x020fe20000400000 */
[----:B------:R-:W-:Y:S01]  /*48e0*/  FADD R11, R11, R30 ;  /* 0x0000001e0b0b7221 */ /* 0x000fe20000000000 */
[----:B------:R-:W-:Y:S01]  /*48f0*/  FADD R30, R49, R50 ;  /* 0x00000032311e7221 */ /* 0x000fe20000000000 */
[----:B------:R-:W-:Y:S01]  /*4900*/  FADD R34, R35, R34 ;  /* 0x0000002223227221 */ /* 0x000fe20000000000 */
[----:B-1----:R-:W-:Y:S01]  /*4910*/  FADD R54, R39, R44 ;  /* 0x0000002c27367221 */ /* 0x002fe20000000000 */
[----:B------:R-:W-:Y:S01]  /*4920*/  F2FP.BF16.F32.PACK_AB R35, R51, R50 ;  /* 0x000000323323723e */ /* 0x000fe200000010ff */
[----:B------:R-:W-:Y:S01]  /*4930*/  @!P2 FMUL R0, R0, 0.5 ;  /* 0x3f0000000000a820 */ /* 0x000fe20000400000 */
[----:B------:R-:W1:Y:S01]  /*4940*/  MUFU.EX2 R138, R138 ;  /* 0x0000008a008a7308 */ /* 0x000e620000000800 */
[----:B--2---:R-:W-:Y:S01]  /*4950*/  FADD R31, R36, R41 ;  /* 0x00000029241f7221 */ /* 0x004fe20000000000 */
[----:B---3--:R-:W-:Y:S01]  /*4960*/  @!P5 FMUL R55, R55, R55 ;  /* 0x000000373737d220 */ /* 0x008fe20000400000 */
[----:B------:R-:W-:Y:S01]  /*4970*/  FADD R27, R27, R54 ;  /* 0x000000361b1b7221 */ /* 0x000fe20000000000 */
[----:B------:R-:W-:Y:S01]  /*4980*/  F2FP.BF16.F32.PACK_AB R53, R44, R53 ;  /* 0x000000352c35723e */ /* 0x000fe200000010ff */
[----:B------:R-:W-:Y:S01]  /*4990*/  FADD R26, R26, R31 ;  /* 0x0000001f1a1a7221 */ /* 0x000fe20000000000 */
[----:B------:R-:W-:Y:S01]  /*49a0*/  FADD R31, R52, R51 ;  /* 0x00000033341f7221 */ /* 0x000fe20000000000 */
[----:B------:R-:W-:Y:S01]  /*49b0*/  FADD R141, R42, R55 ;  /* 0x000000372a8d7221 */ /* 0x000fe20000000000 */
[----:B------:R2:W3:Y:S01]  /*49c0*/  MUFU.EX2 R9, R0 ;  /* 0x0000000000097308 */ /* 0x0004e20000000800 */
[----:B----4-:R-:W-:Y:S01]  /*49d0*/  @!P3 FMUL R40, R40, R40 ;  /* 0x000000282828b220 */ /* 0x010fe20000400000 */
[----:B------:R-:W-:Y:S01]  /*49e0*/  FADD R11, R11, R26 ;  /* 0x0000001a0b0b7221 */ /* 0x000fe20000000000 */
[----:B------:R-:W-:Y:S01]  /*49f0*/  FADD R141, R30, R141 ;  /* 0x0000008d1e8d7221 */ /* 0x000fe20000000000 */
[----:B------:R-:W-:Y:S01]  /*4a00*/  F2FP.BF16.F32.PACK_AB R26, R29, R28 ;  /* 0x0000001c1d1a723e */ /* 0x000fe200000010ff */
[----:B------:R-:W-:Y:S01]  /*4a10*/  FADD R140, R43, R40 ;  /* 0x000000282b8c7221 */ /* 0x000fe20000000000 */
[----:B------:R-:W-:Y:S01]  /*4a20*/  FADD R34, R11, R34 ;  /* 0x000000220b227221 */ /* 0x000fe20000000000 */
[----:B------:R-:W-:Y:S01]  /*4a30*/  F2FP.BF16.F32.PACK_AB R28, R33, R32 ;  /* 0x00000020211c723e */ /* 0x000fe200000010ff */
[----:B--2---:R-:W-:Y:S01]  /*4a40*/  FADD R0, R45, R46 ;  /* 0x0000002e2d007221 */ /* 0x004fe20000000000 */
[----:B------:R-:W-:Y:S01]  /*4a50*/  FADD R140, R31, R140 ;  /* 0x0000008c1f8c7221 */ /* 0x000fe20000000000 */
[----:B-1----:R-:W-:Y:S01]  /*4a60*/  @!P4 FMUL R138, R138, R138 ;  /* 0x0000008a8a8ac220 */ /* 0x002fe20000400000 */
[----:B------:R-:W-:Y:S01]  /*4a70*/  F2FP.BF16.F32.PACK_AB R29, R39, R38 ;  /* 0x00000026271d723e */ /* 0x000fe200000010ff */
[----:B------:R-:W-:Y:S01]  /*4a80*/  FADD R0, R0, R139 ;  /* 0x0000008b00007221 */ /* 0x000fe20000000000 */
[----:B------:R-:W-:Y:S01]  /*4a90*/  FADD R27, R27, R140 ;  /* 0x0000008c1b1b7221 */ /* 0x000fe20000000000 */
[-C--:B------:R-:W-:Y:S01]  /*4aa0*/  FMUL R122, R122, R138.reuse ;  /* 0x0000008a7a7a7220 */ /* 0x080fe20000400000 */
[-C--:B------:R-:W-:Y:S01]  /*4ab0*/  FMUL R123, R123, R138.reuse ;  /* 0x0000008a7b7b7220 */ /* 0x080fe20000400000 */
[----:B------:R-:W-:Y:S01]  /*4ac0*/  FADD R0, R0, R141 ;  /* 0x0000008d00007221 */ /* 0x000fe20000000000 */
[----:B---3--:R-:W-:Y:S01]  /*4ad0*/  @!P2 FMUL R9, R9, R9 ;  /* 0x000000090909a220 */ /* 0x008fe20000400000 */
[-C--:B------:R-:W-:Y:S01]  /*4ae0*/  FMUL R126, R126, R138.reuse ;  /* 0x0000008a7e7e7220 */ /* 0x080fe20000400000 */
[----:B------:R-:W-:Y:S01]  /*4af0*/  FMUL R127, R127, R138 ;  /* 0x0000008a7f7f7220 */ /* 0x000fe20000400000 */
[----:B------:R-:W-:Y:S01]  /*4b00*/  FADD R27, R0, R27 ;  /* 0x0000001b001b7221 */ /* 0x000fe20000000000 */
[----:B------:R-:W-:Y:S01]  /*4b10*/  SHF.L.U32 R0, R23, 0x1f, RZ ;  /* 0x0000001f17007819 */ /* 0x000fe200000006ff */
[----:B------:R-:W-:Y:S01]  /*4b20*/  FFMA R6, R9, R6, R34 ;  /* 0x0000000609067223 */ /* 0x000fe20000000022 */
[----:B------:R-:W-:Y:S01]  /*4b30*/  FMUL R120, R120, R9 ;  /* 0x0000000978787220 */ /* 0x000fe20000400000 */
[----:B------:R-:W-:Y:S01]  /*4b40*/  FFMA R3, R138, R3, R27 ;  /* 0x000000038a037223 */ /* 0x000fe2000000001b */
[----:B------:R1:W2:Y:S01]  /*4b50*/  SYNCS.PHASECHK.TRANS64.TRYWAIT P2, [UR10+0x27400], R0 ;  /* 0x02740000ff0075a7 */ /* 0x0002a2000804014a */
[----:B------:R-:W-:Y:S01]  /*4b60*/  F2FP.BF16.F32.PACK_AB R27, R52, R49 ;  /* 0x00000031341b723e */ /* 0x000fe200000010ff */
[-C--:B------:R-:W-:Y:S01]  /*4b70*/  FMUL R121, R121, R9.reuse ;  /* 0x0000000979797220 */ /* 0x080fe20000400000 */
        /* <DEDUP_REMOVED lines=37> */
[----:B------:R-:W-:Y:S01]  /*4dd0*/  FMUL R69, R69, R9 ;  /* 0x0000000945457220 */ /* 0x000fe20000400000 */
        /* <DEDUP_REMOVED lines=36> */
[----:B------:R-:W-:-:S02]  /*5020*/  F2FP.BF16.F32.PACK_AB R30, R37, R36 ;  /* 0x00000024251e723e */ /* 0x000fc400000010ff */
[----:B------:R-:W-:Y:S02]  /*5030*/  F2FP.BF16.F32.PACK_AB R31, R43, R42 ;  /* 0x0000002a2b1f723e */ /* 0x000fe400000010ff */
[----:B------:R-:W-:Y:S02]  /*5040*/  F2FP.BF16.F32.PACK_AB R32, R12, R13 ;  /* 0x0000000d0c20723e */ /* 0x000fe400000010ff */
[----:B------:R-:W-:Y:S02]  /*5050*/  F2FP.BF16.F32.PACK_AB R33, R47, R46 ;  /* 0x0000002e2f21723e */ /* 0x000fe400000010ff */
[----:B------:R-:W-:Y:S02]  /*5060*/  F2FP.BF16.F32.PACK_AB R34, R14, R15 ;  /* 0x0000000f0e22723e */ /* 0x000fe400000010ff */
[----:B------:R-:W-:Y:S02]  /*5070*/  F2FP.BF16.F32.PACK_AB R52, R10, R21 ;  /* 0x000000150a34723e */ /* 0x000fe400000010ff */
[----:B------:R-:W-:Y:S01]  /*5080*/  F2FP.BF16.F32.PACK_AB R54, R20, R41 ;  /* 0x000000291436723e */ /* 0x000fe200000010ff */
[----:B-12---:R-:W-:Y:S06]  /*5090*/  @!P0 BRA `(.L_x_29) ;  /* 0x0000000000048947 */ /* 0x006fec0003800000 */
[----:B------:R-:W-:Y:S01]  /*50a0*/  BPT.TRAP 0x1 ;  /* 0x000000040000795c */ /* 0x000fe20000300000 */
.L_x_29:
[----:B------:R-:W-:Y:S05]  /*50b0*/  @P2 BRA `(.L_x_30) ;  /* 0x0000000000082947 */ /* 0x000fea0003800000 */
[----:B------:R-:W1:Y:S02]  /*50c0*/  SYNCS.PHASECHK.TRANS64.TRYWAIT P2, [UR10+0x27400], R0 ;  /* 0x02740000ff0075a7 */ /* 0x000e64000804014a */
[----:B-1----:R-:W-:Y:S05]  /*50d0*/  @!P2 BRA `(.L_x_31) ;  /* 0x0000007400b4a947 */ /* 0x002fea0003800000 */
.L_x_30:
[----:B------:R-:W-:Y:S01]  /*50e0*/  UIMAD UR10, UR6, 0x500, UR39 ;  /* 0x00000500060a78a4 */ /* 0x000fe2000f8e0227 */
[----:B------:R-:W-:Y:S01]  /*50f0*/  WARPGROUP.ARRIVE ;  /* 0x00000000000079c5 */ /* 0x000fe20000000000 */
[----:B------:R-:W-:Y:S01]  /*5100*/  UMOV UR11, 0x80000020 ;  /* 0x80000020000b7882 */ /* 0x000fe20000000000 */
[----:B------:R-:W-:Y:S01]  /*5110*/  UMOV UR15, 0x80000020 ;  /* 0x80000020000f7882 */ /* 0x000fe20000000000 */
[----:B------:R-:W-:Y:S01]  /*5120*/  UIADD3 UR14, UR10, 0x100, URZ ;  /* 0x000001000a0e7890 */ /* 0x000fe2000fffe03f */
[----:B------:R-:W-:Y:S01]  /*5130*/  F2FP.BF16.F32.PACK_AB R55, R40, R55 ;  /* 0x000000372837723e */ /* 0x000fe200000010ff */
[----:B------:R-:W-:Y:S02]  /*5140*/  UIADD3 UR18, UR10, 0x200, URZ ;  /* 0x000002000a127890 */ /* 0x000fe4000fffe03f */
[----:B------:R-:W-:Y:S02]  /*5150*/  UIADD3 UR19, UR10, 0x300, URZ ;  /* 0x000003000a137890 */ /* 0x000fe4000fffe03f */
[----:B------:R-:W-:Y:S01]  /*5160*/  HGMMA.64x32x16.F32.BF16 R120, R24, gdesc[UR8].tnspB, R120, gsb0 ;  /* 0x4060000818787df0 */ /* 0x000fe20008001878 */
[----:B------:R-:W-:-:S02]  /*5170*/  UIADD3 UR11, UR10, 0x400, URZ ;  /* 0x000004000a0b7890 */ /* 0x000fc4000fffe03f */
        /* <DEDUP_REMOVED lines=85> */
[----:B------:R-:W-:-:S03]  /*56d0*/  UIADD3 UR14, UR10, 0x4c0, URZ ;  /* 0x000004c00a0e7890 */ /* 0x000fc6000fffe03f */
[----:B------:R-:W-:Y:S01]  /*56e0*/  UMOV UR10, UR18 ;  /* 0x00000012000a7c82 */ /* 0x000fe20008000000 */
        /* <DEDUP_REMOVED lines=21> */
.L_x_32:
[----:B------:R-:W-:-:S04]  /*5840*/  ULEA UR10, UR4, UR38, 0x3 ;  /* 0x00000026040a7291 */ /* 0x000fc8000f8e183f */
[----:B------:R-:W-:-:S04]  /*5850*/  UIADD3 UR10, UR10, 0x27428, URZ ;  /* 0x000274280a0a7890 */ /* 0x000fc8000fffe03f */
[----:B------:R-:W-:-:S09]  /*5860*/  UPRMT UR10, URZ, 0x654, UR10 ;  /* 0x000006543f0a7896 */ /* 0x000fd2000800000a */
[----:B------:R-:W-:Y:S01]  /*5870*/  SYNCS.ARRIVE.TRANS64.RED.A1T0 RZ, [UR10], RZ ;  /* 0x000000ffffff79a7 */ /* 0x000fe2000810040a */
[----:B------:R-:W-:Y:S05]  /*5880*/  @P1 BRA `(.L_x_33) ;  /* 0x0000000000041947 */ /* 0x000fea0003800000 */
[----:B------:R-:W-:Y:S01]  /*5890*/  BPT.TRAP 0x1 ;  /* 0x000000040000795c */ /* 0x000fe20000300000 */
.L_x_33:
[----:B------:R-:W-:-:S04]  /*58a0*/  UIADD3 UR4, UR4, 0x1, URZ ;  /* 0x0000000104047890 */ /* 0x000fc8000fffe03f */
[----:B------:R-:W-:-:S04]  /*58b0*/  UISETP.NE.AND UP0, UPT, UR4, 0x5, UPT ;  /* 0x000000050400788c */ /* 0x000fc8000bf05270 */
[----:B------:R-:W-:Y:S01]  /*58c0*/  USEL UR10, UR4, URZ, UP0 ;  /* 0x0000003f040a7287 */ /* 0x000fe20008000000 */
[----:B------:R-:W-:Y:S11]  /*58d0*/  @!P0 BRA `(.L_x_34) ;  /* 0x0000000000048947 */ /* 0x000ff60003800000 */
[----:B------:R-:W-:Y:S01]  /*58e0*/  BPT.TRAP 0x1 ;  /* 0x000000040000795c */ /* 0x000fe20000300000 */
.L_x_34:
[----:B------:R-:W-:-:S04]  /*58f0*/  ULEA UR4, UR10, UR38, 0x3 ;  /* 0x000000260a047291 */ /* 0x000fc8000f8e183f */
[----:B------:R-:W-:-:S04]  /*5900*/  UIADD3 UR4, UR4, 0x27428, URZ ;  /* 0x0002742804047890 */ /* 0x000fc8000fffe03f */
[----:B------:R-:W-:-:S09]  /*5910*/  UPRMT UR4, URZ, 0x654, UR4 ;  /* 0x000006543f047896 */ /* 0x000fd20008000004 */
[----:B------:R-:W-:Y:S01]  /*5920*/  SYNCS.ARRIVE.TRANS64.RED.A1T0 RZ, [UR4], RZ ;  /* 0x000000ffffff79a7 */ /* 0x000fe20008100404 */
[----:B------:R-:W-:Y:S05]  /*5930*/  @P1 BRA `(.L_x_35) ;  /* 0x0000000000041947 */ /* 0x000fea0003800000 */
[----:B------:R-:W-:Y:S01]  /*5940*/  BPT.TRAP 0x1 ;  /* 0x000000040000795c */ /* 0x000fe20000300000 */
.L_x_35:
[----:B------:R-:W-:Y:S01]  /*5950*/  UIADD3 UR6, UR6, 0x1, URZ ;  /* 0x0000000106067890 */ /* 0x000fe2000fffe03f */
[C---:B------:R-:W-:Y:S01]  /*5960*/  ISETP.GT.AND P2, PT, R8.reuse, 0x1, PT ;  /* 0x000000010800780c */ /* 0x040fe20003f44270 */
[----:B------:R-:W-:Y:S01]  /*5970*/  UIADD3 UR4, UR10, 0x1, URZ ;  /* 0x000000010a047890 */ /* 0x000fe2000fffe03f */
[----:B------:R-:W-:Y:S01]  /*5980*/  VIADD R7, R7, 0x40 ;  /* 0x0000004007077836 */ /* 0x000fe20000000000 */
[----:B------:R-:W-:Y:S01]  /*5990*/  UISETP.NE.AND UP1, UPT, UR6, 0x5, UPT ;  /* 0x000000050600788c */ /* 0x000fe2000bf25270 */
[----:B-1----:R-:W-:Y:S01]  /*59a0*/  IADD3 R0, R8, -0x1, RZ ;  /* 0xffffffff08007810 */ /* 0x002fe20007ffe0ff */
[----:B------:R-:W-:Y:S01]  /*59b0*/  UISETP.NE.AND UP0, UPT, UR4, 0x5, UPT ;  /* 0x000000050400788c */ /* 0x000fe2000bf05270 */
[----:B------:R-:W-:Y:S01]  /*59c0*/  MOV R11, R4 ;  /* 0x00000004000b7202 */ /* 0x000fe20000000f00 */
[----:B------:R-:W-:Y:S01]  /*59d0*/  USEL UR10, URZ, 0x1, UP1 ;  /* 0x000000013f0a7887 */ /* 0x000fe20008800000 */
[----:B------:R-:W-:Y:S01]  /*59e0*/  IMAD.MOV.U32 R9, RZ, RZ, R5 ;  /* 0x000000ffff097224 */ /* 0x000fe200078e0005 */
[----:B------:R-:W-:-:S02]  /*59f0*/  USEL UR4, UR4, URZ, UP0 ;  /* 0x0000003f04047287 */ /* 0x000fc40008000000 */
[----:B------:R-:W-:Y:S02]  /*5a00*/  USEL UR37, UR6, URZ, UP1 ;  /* 0x0000003f06257287 */ /* 0x000fe40008800000 */
[----:B------:R-:W-:Y:S01]  /*5a10*/  LOP3.LUT R23, R23, UR10, RZ, 0x3c, !PT ;  /* 0x0000000a17177c12 */ /* 0x000fe2000f8e3cff */
[----:B------:R-:W-:Y:S09]  /*5a20*/  @P2 BRA `(.L_x_36) ;  /* 0xffffffdc00242947 */ /* 0x000ff2000383ffff */
.L_x_25:
[----:B------:R-:W-:-:S13]  /*5a30*/  ISETP.GE.AND P2, PT, R8, RZ, PT ;  /* 0x000000ff0800720c */ /* 0x000fda0003f46270 */
[----:B------:R-:W-:Y:S05]  /*5a40*/  @!P2 BRA `(.L_x_37) ;  /* 0x00000028002ca947 */ /* 0x000fea0003800000 */
[----:B------:R-:W-:Y:S01]  /*5a50*/  IADD3 R8, R8, 0x1, RZ ;  /* 0x0000000108087810 */ /* 0x000fe20007ffe0ff */
[----:B------:R-:W-:Y:S01]  /*5a60*/  IMAD.MOV.U32 R0, RZ, RZ, R5 ;  /* 0x000000ffff007224 */ /* 0x000fe200078e0005 */
[----:B------:R-:W-:Y:S01]  /*5a70*/  MOV R9, R4 ;  /* 0x0000000400097202 */ /* 0x000fe20000000f00 */
[----:B------:R-:W-:-:S06]  /*5a80*/  ULDC UR5, c[0x0][0x604] ;  /* 0x0001810000057ab9 */ /* 0x000fcc0000000800 */
.L_x_48:
[----:B------:R-:W-:Y:S05]  /*5a90*/  @!P0 BRA `(.L_x_38) ;  /* 0x0000000000048947 */ /* 0x000fea0003800000 */
[----:B------:R-:W-:Y:S01]  /*5aa0*/  BPT.TRAP 0x1 ;  /* 0x000000040000795c */ /* 0x000fe20000300000 */
.L_x_38:
[----:B------:R-:W-:Y:S01]  /*5ab0*/  ULEA UR6, UR37, UR38, 0x3 ;  /* 0x0000002625067291 */ /* 0x000fe2000f8e183f */
[----:B------:R-:W-:-:S08]  /*5ac0*/  SHF.L.U32 R4, R23, 0x1f, RZ ;  /* 0x0000001f17047819 */ /* 0x000fd000000006ff */
[----:B------:R-:W1:Y:S02]  /*5ad0*/  SYNCS.PHASECHK.TRANS64.TRYWAIT P2, [UR6+0x27400], R4 ;  /* 0x02740004ff0075a7 */ /* 0x000e640008040146 */
[----:B-1----:R-:W-:Y:S05]  /*5ae0*/  @!P2 BRA `(.L_x_39) ;  /* 0x0000006c0048a947 */ /* 0x002fea0003800000 */
.L_x_133:
        /* <DEDUP_REMOVED lines=58> */
.L_x_40:
[----:B------:R-:W-:Y:S01]  /*5e90*/  LEA R146, R16, R19, 0x6 ;  /* 0x0000001310927211 */ /* 0x000fe200078e30ff */
[C---:B-1----:R-:W-:Y:S01]  /*5ea0*/  VIADD R5, R7.reuse, 0x8 ;  /* 0x0000000807057836 */ /* 0x042fe20000000000 */
[C---:B------:R-:W-:Y:S01]  /*5eb0*/  IADD3 R4, R7.reuse, 0x1, RZ ;  /* 0x0000000107047810 */ /* 0x040fe20007ffe0ff */
[C---:B------:R-:W-:Y:S01]  /*5ec0*/  VIADD R13, R7.reuse, 0x11 ;  /* 0x00000011070d7836 */ /* 0x040fe20000000000 */
[C---:B------:R-:W-:Y:S01]  /*5ed0*/  ISETP.GE.AND P2, PT, R146.reuse, R7, PT ;  /* 0x000000079200720c */ /* 0x040fe20003f46270 */
[C---:B------:R-:W-:Y:S01]  /*5ee0*/  VIADD R139, R7.reuse, 0x29 ;  /* 0x00000029078b7836 */ /* 0x040fe20000000000 */
[----:B------:R-:W-:Y:S01]  /*5ef0*/  ISETP.GE.AND P3, PT, R146, R4, PT ;  /* 0x000000049200720c */ /* 0x000fe20003f66270 */
[----:B------:R-:W-:Y:S01]  /*5f00*/  ULEA UR10, UR6, UR38, 0x3 ;  /* 0x00000026060a7291 */ /* 0x000fe2000f8e183f */
[----:B------:R-:W-:Y:S02]  /*5f10*/  FSEL R24, R24, -INF , P2 ;  /* 0xff80000018187808 */ /* 0x000fe40001000000 */
[----:B------:R-:W-:-:S02]  /*5f20*/  IADD3 R10, R7, 0x9, RZ ;  /* 0x00000009070a7810 */ /* 0x000fc40007ffe0ff */
[----:B------:R-:W-:Y:S02]  /*5f30*/  ISETP.GE.AND P2, PT, R146, R5, PT ;  /* 0x000000059200720c */ /* 0x000fe40003f46270 */
[----:B------:R-:W-:Y:S02]  /*5f40*/  FSEL R25, R25, -INF , P3 ;  /* 0xff80000019197808 */ /* 0x000fe40001800000 */
[----:B------:R-:W-:Y:S02]  /*5f50*/  FMNMX R14, R24, R9, !PT ;  /* 0x00000009180e7209 */ /* 0x000fe40007800000 */
[----:B------:R-:W-:Y:S02]  /*5f60*/  IADD3 R12, R7, 0x10, RZ ;  /* 0x00000010070c7810 */ /* 0x000fe40007ffe0ff */
[----:B------:R-:W-:Y:S02]  /*5f70*/  ISETP.GE.AND P3, PT, R146, R10, PT ;  /* 0x0000000a9200720c */ /* 0x000fe40003f66270 */
[----:B------:R-:W-:-:S02]  /*5f80*/  FSEL R28, R28, -INF , P2 ;  /* 0xff8000001c1c7808 */ /* 0x000fc40001000000 */
[----:B------:R-:W-:Y:S02]  /*5f90*/  FMNMX R11, R25, R14, !PT ;  /* 0x0000000e190b7209 */ /* 0x000fe40007800000 */
[----:B------:R-:W-:Y:S02]  /*5fa0*/  ISETP.GE.AND P2, PT, R146, R12, PT ;  /* 0x0000000c9200720c */ /* 0x000fe40003f46270 */
[----:B------:R-:W-:Y:S02]  /*5fb0*/  FSEL R29, R29, -INF , P3 ;  /* 0xff8000001d1d7808 */ /* 0x000fe40001800000 */
[----:B------:R-:W-:Y:S02]  /*5fc0*/  FMNMX R20, R28, R11, !PT ;  /* 0x0000000b1c147209 */ /* 0x000fe40007800000 */
[----:B------:R-:W-:Y:S02]  /*5fd0*/  IADD3 R14, R7, 0x18, RZ ;  /* 0x00000018070e7810 */ /* 0x000fe40007ffe0ff */
[----:B------:R-:W-:-:S02]  /*5fe0*/  ISETP.GE.AND P3, PT, R146, R13, PT ;  /* 0x0000000d9200720c */ /* 0x000fc40003f66270 */
[----:B------:R-:W-:Y:S02]  /*5ff0*/  FSEL R32, R32, -INF , P2 ;  /* 0xff80000020207808 */ /* 0x000fe40001000000 */
[----:B------:R-:W-:Y:S01]  /*6000*/  FMNMX R11, R29, R20, !PT ;  /* 0x000000141d0b7209 */ /* 0x000fe20007800000 */
[C---:B------:R-:W-:Y:S01]  /*6010*/  VIADD R20, R7.reuse, 0x20 ;  /* 0x0000002007147836 */ /* 0x040fe20000000000 */
[----:B------:R-:W-:Y:S02]  /*6020*/  IADD3 R15, R7, 0x19, RZ ;  /* 0x00000019070f7810 */ /* 0x000fe40007ffe0ff */
[----:B------:R-:W-:Y:S02]  /*6030*/  ISETP.GE.AND P2, PT, R146, R14, PT ;  /* 0x0000000e9200720c */ /* 0x000fe40003f46270 */
[----:B------:R-:W-:Y:S02]  /*6040*/  FSEL R33, R33, -INF , P3 ;  /* 0xff80000021217808 */ /* 0x000fe40001800000 */
[----:B------:R-:W-:-:S02]  /*6050*/  FMNMX R138, R32, R11, !PT ;  /* 0x0000000b208a7209 */ /* 0x000fc40007800000 */
[----:B------:R-:W-:Y:S02]  /*6060*/  ISETP.GE.AND P3, PT, R146, R15, PT ;  /* 0x0000000f9200720c */ /* 0x000fe40003f66270 */
[----:B------:R-:W-:Y:S02]  /*6070*/  FSEL R36, R36, -INF , P2 ;  /* 0xff80000024247808 */ /* 0x000fe40001000000 */
[----:B------:R-:W-:Y:S02]  /*6080*/  FMNMX R11, R33, R138, !PT ;  /* 0x0000008a210b7209 */ /* 0x000fe40007800000 */
[----:B------:R-:W-:Y:S02]  /*6090*/  IADD3 R21, R7, 0x21, RZ ;  /* 0x0000002107157810 */ /* 0x000fe40007ffe0ff */
[----:B------:R-:W-:Y:S02]  /*60a0*/  ISETP.GE.AND P2, PT, R146, R20, PT ;  /* 0x000000149200720c */ /* 0x000fe40003f46270 */
[----:B------:R-:W-:-:S02]  /*60b0*/  FSEL R37, R37, -INF , P3 ;  /* 0xff80000025257808 */ /* 0x000fc40001800000 */
[----:B------:R-:W-:Y:S02]  /*60c0*/  FMNMX R140, R36, R11, !PT ;  /* 0x0000000b248c7209 */ /* 0x000fe40007800000 */
[----:B------:R-:W-:Y:S02]  /*60d0*/  IADD3 R138, R7, 0x28, RZ ;  /* 0x00000028078a7810 */ /* 0x000fe40007ffe0ff */
[----:B------:R-:W-:Y:S02]  /*60e0*/  ISETP.GE.AND P3, PT, R146, R21, PT ;  /* 0x000000159200720c */ /* 0x000fe40003f66270 */
[----:B------:R-:W-:Y:S02]  /*60f0*/  FSEL R40, R40, -INF , P2 ;  /* 0xff80000028287808 */ /* 0x000fe40001000000 */
[----:B------:R-:W-:Y:S02]  /*6100*/  FMNMX R11, R37, R140, !PT ;  /* 0x0000008c250b7209 */ /* 0x000fe40007800000 */
[----:B------:R-:W-:-:S02]  /*6110*/  ISETP.GE.AND P2, PT, R146, R138, PT ;  /* 0x0000008a9200720c */ /* 0x000fc40003f46270 */
[----:B------:R-:W-:Y:S02]  /*6120*/  FSEL R41, R41, -INF , P3 ;  /* 0xff80000029297808 */ /* 0x000fe40001800000 */
[----:B------:R-:W-:Y:S02]  /*6130*/  FMNMX R142, R40, R11, !PT ;  /* 0x0000000b288e7209 */ /* 0x000fe40007800000 */
[----:B------:R-:W-:Y:S02]  /*6140*/  IADD3 R140, R7, 0x30, RZ ;  /* 0x00000030078c7810 */ /* 0x000fe40007ffe0ff */
[----:B------:R-:W-:Y:S02]  /*6150*/  ISETP.GE.AND P3, PT, R146, R139, PT ;  /* 0x0000008b9200720c */ /* 0x000fe40003f66270 */
[----:B------:R-:W-:Y:S02]  /*6160*/  FSEL R44, R44, -INF , P2 ;  /* 0xff8000002c2c7808 */ /* 0x000fe40001000000 */
[----:B------:R-:W-:Y:S01]  /*6170*/  FMNMX R11, R41, R142, !PT ;  /* 0x0000008e290b7209 */ /* 0x000fe20007800000 */
[C---:B------:R-:W-:Y:S01]  /*6180*/  VIADD R142, R7.reuse, 0x38 ;  /* 0x00000038078e7836 */ /* 0x040fe20000000000 */
[----:B------:R-:W-:-:S02]  /*6190*/  IADD3 R141, R7, 0x31, RZ ;  /* 0x00000031078d7810 */ /* 0x000fc40007ffe0ff */
[----:B------:R-:W-:Y:S02]  /*61a0*/  ISETP.GE.AND P2, PT, R146, R140, PT ;  /* 0x0000008c9200720c */ /* 0x000fe40003f46270 */
[----:B------:R-:W-:Y:S02]  /*61b0*/  FSEL R45, R45, -INF , P3 ;  /* 0xff8000002d2d7808 */ /* 0x000fe40001800000 */
[----:B------:R-:W-:Y:S02]  /*61c0*/  FMNMX R144, R44, R11, !PT ;  /* 0x0000000b2c907209 */ /* 0x000fe40007800000 */
[----:B------:R-:W-:Y:S02]  /*61d0*/  ISETP.GE.AND P3, PT, R146, R141, PT ;  /* 0x0000008d9200720c */ /* 0x000fe40003f66270 */
[----:B------:R-:W-:Y:S02]  /*61e0*/  FSEL R48, R48, -INF , P2 ;  /* 0xff80000030307808 */ /* 0x000fe40001000000 */
[----:B------:R-:W-:-:S02]  /*61f0*/  FMNMX R11, R45, R144, !PT ;  /* 0x000000902d0b7209 */ /* 0x000fc40007800000 */
[----:B------:R-:W-:Y:S02]  /*6200*/  IADD3 R143, R7, 0x39, RZ ;  /* 0x00000039078f7810 */ /* 0x000fe40007ffe0ff */
[----:B------:R-:W-:Y:S02]  /*6210*/  ISETP.GE.AND P2, PT, R146, R142, PT ;  /* 0x0000008e9200720c */ /* 0x000fe40003f46270 */
[----:B------:R-:W-:Y:S02]  /*6220*/  FSEL R49, R49, -INF , P3 ;  /* 0xff80000031317808 */ /* 0x000fe40001800000 */
[----:B------:R-:W-:Y:S02]  /*6230*/  FMNMX R144, R48, R11, !PT ;  /* 0x0000000b30907209 */ /* 0x000fe40007800000 */
[----:B------:R-:W-:Y:S02]  /*6240*/  ISETP.GE.AND P3, PT, R146, R143, PT ;  /* 0x0000008f9200720c */ /* 0x000fe40003f66270 */
[----:B------:R-:W-:-:S02]  /*6250*/  FSEL R52, R52, -INF , P2 ;  /* 0xff80000034347808 */ /* 0x000fc40001000000 */
[----:B------:R-:W-:Y:S02]  /*6260*/  FMNMX R11, R49, R144, !PT ;  /* 0x00000090310b7209 */ /* 0x000fe40007800000 */
[----:B------:R-:W-:Y:S02]  /*6270*/  FSEL R53, R53, -INF , P3 ;  /* 0xff80000035357808 */ /* 0x000fe40001800000 */
[----:B------:R-:W-:Y:S02]  /*6280*/  FMNMX R144, R52, R11, !PT ;  /* 0x0000000b34907209 */ /* 0x000fe40007800000 */
[----:B------:R-:W-:Y:S02]  /*6290*/  IADD3 R147, R146, 0x8, RZ ;  /* 0x0000000892937810 */ /* 0x000fe40007ffe0ff */
[----:B------:R-:W-:Y:S02]  /*62a0*/  FMNMX R144, R53, R144, !PT ;  /* 0x0000009035907209 */ /* 0x000fe40007800000 */
[----:B------:R-:W-:-:S02]  /*62b0*/  ISETP.GE.AND P2, PT, R147, R7, PT ;  /* 0x000000079300720c */ /* 0x000fc40003f46270 */
[C---:B------:R-:W-:Y:S01]  /*62c0*/  ISETP.GE.AND P3, PT, R147.reuse, R4, PT ;  /* 0x000000049300720c */ /* 0x040fe20003f66270 */
[----:B------:R-:W1:Y:S01]  /*62d0*/  SHFL.BFLY PT, R11, R144, 0x1, 0x1f ;  /* 0x0c201f00900b7f89 */ /* 0x000e6200000e0000 */
[----:B------:R-:W-:Y:S02]  /*62e0*/  ISETP.GE.AND P4, PT, R147, R13, PT ;  /* 0x0000000d9300720c */ /* 0x000fe40003f86270 */
[----:B------:R-:W-:Y:S02]  /*62f0*/  FSEL R27, R27, -INF , P3 ;  /* 0xff8000001b1b7808 */ /* 0x000fe40001800000 */
[----:B------:R-:W-:Y:S02]  /*6300*/  ISETP.GE.AND P3, PT, R147, R10, PT ;  /* 0x0000000a9300720c */ /* 0x000fe40003f66270 */
[----:B------:R-:W-:Y:S02]  /*6310*/  FSEL R35, R35, -INF , P4 ;  /* 0xff80000023237808 */ /* 0x000fe40002000000 */
[----:B------:R-:W-:-:S02]  /*6320*/  FSEL R31, R31, -INF , P3 ;  /* 0xff8000001f1f7808 */ /* 0x000fc40001800000 */
[C---:B------:R-:W-:Y:S02]  /*6330*/  ISETP.GE.AND P3, PT, R147.reuse, R14, PT ;  /* 0x0000000e9300720c */ /* 0x040fe40003f66270 */
[C---:B------:R-:W-:Y:S02]  /*6340*/  ISETP.GE.AND P4, PT, R147.reuse, R20, PT ;  /* 0x000000149300720c */ /* 0x040fe40003f86270 */
[----:B------:R-:W-:Y:S02]  /*6350*/  FSEL R38, R38, -INF , P3 ;  /* 0xff80000026267808 */ /* 0x000fe40001800000 */
[----:B------:R-:W-:Y:S02]  /*6360*/  ISETP.GE.AND P3, PT, R147, R21, PT ;  /* 0x000000159300720c */ /* 0x000fe40003f66270 */
[----:B------:R-:W-:Y:S02]  /*6370*/  FSEL R42, R42, -INF , P4 ;  /* 0xff8000002a2a7808 */ /* 0x000fe40002000000 */
[----:B------:R-:W-:-:S02]  /*6380*/  FSEL R43, R43, -INF , P3 ;  /* 0xff8000002b2b7808 */ /* 0x000fc40001800000 */
[C---:B------:R-:W-:Y:S02]  /*6390*/  ISETP.GE.AND P3, PT, R147.reuse, R141, PT ;  /* 0x0000008d9300720c */ /* 0x040fe40003f66270 */
[----:B-1----:R-:W-:Y:S02]  /*63a0*/  FMNMX R145, R144, R11, !PT ;  /* 0x0000000b90917209 */ /* 0x002fe40007800000 */
[----:B------:R-:W-:Y:S02]  /*63b0*/  FSEL R11, R26, -INF , P2 ;  /* 0xff8000001a0b7808 */ /* 0x000fe40001000000 */
[----:B------:R-:W-:Y:S01]  /*63c0*/  ISETP.GE.AND P2, PT, R147, R5, PT ;  /* 0x000000059300720c */ /* 0x000fe20003f46270 */
[----:B------:R-:W1:Y:S01]  /*63d0*/  SHFL.BFLY PT, R146, R145, 0x2, 0x1f ;  /* 0x0c401f0091927f89 */ /* 0x000e6200000e0000 */
[----:B------:R-:W-:Y:S02]  /*63e0*/  FMNMX R4, R11, R0, !PT ;  /* 0x000000000b047209 */ /* 0x000fe40007800000 */
[----:B------:R-:W-:-:S02]  /*63f0*/  FSEL R30, R30, -INF , P2 ;  /* 0xff8000001e1e7808 */ /* 0x000fc40001000000 */
[----:B------:R-:W-:Y:S02]  /*6400*/  FMNMX R5, R27, R4, !PT ;  /* 0x000000041b057209 */ /* 0x000fe40007800000 */
[----:B------:R-:W-:Y:S02]  /*6410*/  ISETP.GE.AND P2, PT, R147, R12, PT ;  /* 0x0000000c9300720c */ /* 0x000fe40003f46270 */
[----:B------:R-:W-:Y:S02]  /*6420*/  FMNMX R4, R30, R5, !PT ;  /* 0x000000051e047209 */ /* 0x000fe40007800000 */
[----:B------:R-:W-:Y:S02]  /*6430*/  FSEL R34, R34, -INF , P2 ;  /* 0xff80000022227808 */ /* 0x000fe40001000000 */
[----:B------:R-:W-:Y:S02]  /*6440*/  FMNMX R5, R31, R4, !PT ;  /* 0x000000041f057209 */ /* 0x000fe40007800000 */
[----:B------:R-:W-:-:S02]  /*6450*/  ISETP.GE.AND P2, PT, R147, R15, PT ;  /* 0x0000000f9300720c */ /* 0x000fc40003f46270 */
[----:B------:R-:W-:Y:S02]  /*6460*/  FMNMX R10, R34, R5, !PT ;  /* 0x00000005220a7209 */ /* 0x000fe40007800000 */
[----:B------:R-:W-:Y:S02]  /*6470*/  FSEL R39, R39, -INF , P2 ;  /* 0xff80000027277808 */ /* 0x000fe40001000000 */
[----:B------:R-:W-:Y:S02]  /*6480*/  FMNMX R5, R35, R10, !PT ;  /* 0x0000000a23057209 */ /* 0x000fe40007800000 */
[----:B------:R-:W-:Y:S02]  /*6490*/  ISETP.GE.AND P2, PT, R147, R139, PT ;  /* 0x0000008b9300720c */ /* 0x000fe40003f46270 */
[----:B-1----:R-:W-:Y:S02]  /*64a0*/  FMNMX R4, R145, R146, !PT ;  /* 0x0000009291047209 */ /* 0x002fe40007800000 */
[----:B------:R-:W-:-:S02]  /*64b0*/  FMNMX R14, R38, R5, !PT ;  /* 0x00000005260e7209 */ /* 0x000fc40007800000 */
[C---:B------:R-:W-:Y:S02]  /*64c0*/  FSETP.NEU.AND P5, PT, R4.reuse, -INF , PT ;  /* 0xff8000000400780b */ /* 0x040fe40003fad000 */
[----:B------:R-:W-:Y:S02]  /*64d0*/  FMNMX R5, R39, R14, !PT ;  /* 0x0000000e27057209 */ /* 0x000fe40007800000 */
[----:B------:R-:W-:Y:S02]  /*64e0*/  FSEL R10, R4, RZ, P5 ;  /* 0x000000ff040a7208 */ /* 0x000fe40002800000 */
[----:B------:R-:W-:Y:S02]  /*64f0*/  FSEL R47, R47, -INF , P2 ;  /* 0xff8000002f2f7808 */ /* 0x000fe40001000000 */
[----:B------:R-:W-:Y:S01]  /*6500*/  ISETP.GE.AND P5, PT, R147, R138, PT ;  /* 0x0000008a9300720c */ /* 0x000fe20003fa6270 */
[----:B------:R-:W-:Y:S01]  /*6510*/  FMUL R12, R10, UR5 ;  /* 0x000000050a0c7c20 */ /* 0x000fe20008400000 */
[----:B------:R-:W-:Y:S01]  /*6520*/  FMNMX R14, R42, R5, !PT ;  /* 0x000000052a0e7209 */ /* 0x000fe20007800000 */
[----:B------:R-:W-:Y:S01]  /*6530*/  FADD R10, -R10, R9 ;  /* 0x000000090a0a7221 */ /* 0x000fe20000000100 */
[----:B------:R-:W-:Y:S01]  /*6540*/  FSEL R46, R46, -INF , P5 ;  /* 0xff8000002e2e7808 */ /* 0x000fe20002800000 */
[--C-:B------:R-:W-:Y:S01]  /*6550*/  FFMA R25, R25, UR5, -R12.reuse ;  /* 0x0000000519197c23 */ /* 0x100fe2000800080c */
[--C-:B------:R-:W-:Y:S01]  /*6560*/  FFMA R24, R24, UR5, -R12.reuse ;  /* 0x0000000518187c23 */ /* 0x100fe2000800080c */
[----:B------:R-:W-:Y:S01]  /*6570*/  FMNMX R5, R43, R14, !PT ;  /* 0x0000000e2b057209 */ /* 0x000fe20007800000 */
[--C-:B------:R-:W-:Y:S01]  /*6580*/  FFMA R28, R28, UR5, -R12.reuse ;  /* 0x000000051c1c7c23 */ /* 0x100fe2000800080c */
[----:B------:R-:W-:Y:S01]  /*6590*/  ISETP.GE.AND P4, PT, R147, R140, PT ;  /* 0x0000008c9300720c */ /* 0x000fe20003f86270 */
[--C-:B------:R-:W-:Y:S01]  /*65a0*/  FFMA R29, R29, UR5, -R12.reuse ;  /* 0x000000051d1d7c23 */ /* 0x100fe2000800080c */
[----:B------:R-:W-:Y:S01]  /*65b0*/  FSETP.GEU.AND P2, PT, R25, -126, PT ;  /* 0xc2fc00001900780b */ /* 0x000fe20003f4e000 */
[--C-:B------:R-:W-:Y:S01]  /*65c0*/  FFMA R32, R32, UR5, -R12.reuse ;  /* 0x0000000520207c23 */ /* 0x100fe2000800080c */
[----:B------:R-:W-:Y:S01]  /*65d0*/  FSETP.GEU.AND P6, PT, R24, -126, PT ;  /* 0xc2fc00001800780b */ /* 0x000fe20003fce000 */
[--C-:B------:R-:W-:Y:S01]  /*65e0*/  FFMA R36, R36, UR5, -R12.reuse ;  /* 0x0000000524247c23 */ /* 0x100fe2000800080c */
[----:B------:R-:W-:Y:S01]  /*65f0*/  FMNMX R14, R46, R5, !PT ;  /* 0x000000052e0e7209 */ /* 0x000fe20007800000 */
[--C-:B------:R-:W-:Y:S01]  /*6600*/  FFMA R33, R33, UR5, -R12.reuse ;  /* 0x0000000521217c23 */ /* 0x100fe2000800080c */
[----:B------:R-:W-:Y:S01]  /*6610*/  FSEL R51, R51, -INF , P3 ;  /* 0xff80000033337808 */ /* 0x000fe20001800000 */
[--C-:B------:R-:W-:Y:S01]  /*6620*/  FFMA R37, R37, UR5, -R12.reuse ;  /* 0x0000000525257c23 */ /* 0x100fe2000800080c */
[----:B------:R-:W-:Y:S01]  /*6630*/  FSEL R50, R50, -INF , P4 ;  /* 0xff80000032327808 */ /* 0x000fe20002000000 */
[--C-:B------:R-:W-:Y:S01]  /*6640*/  FFMA R41, R41, UR5, -R12.reuse ;  /* 0x0000000529297c23 */ /* 0x100fe2000800080c */
[----:B------:R-:W-:Y:S01]  /*6650*/  FMNMX R5, R47, R14, !PT ;  /* 0x0000000e2f057209 */ /* 0x000fe20007800000 */
[--C-:B------:R-:W-:Y:S01]  /*6660*/  FFMA R40, R40, UR5, -R12.reuse ;  /* 0x0000000528287c23 */ /* 0x100fe2000800080c */
[----:B------:R-:W-:Y:S01]  /*6670*/  FSETP.GEU.AND P3, PT, R28, -126, PT ;  /* 0xc2fc00001c00780b */ /* 0x000fe20003f6e000 */
[----:B------:R-:W-:Y:S01]  /*6680*/  @!P2 FMUL R25, R25, 0.5 ;  /* 0x3f0000001919a820 */ /* 0x000fe20000400000 */
[C---:B------:R-:W-:Y:S01]  /*6690*/  ISETP.GE.AND P4, PT, R147.reuse, R143, PT ;  /* 0x0000008f9300720c */ /* 0x040fe20003f86270 */
[----:B------:R-:W-:Y:S01]  /*66a0*/  @!P6 FMUL R24, R24, 0.5 ;  /* 0x3f0000001818e820 */ /* 0x000fe20000400000 */
[----:B------:R-:W-:Y:S01]  /*66b0*/  ISETP.GE.AND P5, PT, R147, R142, PT ;  /* 0x0000008e9300720c */ /* 0x000fe20003fa6270 */
[--C-:B------:R-:W-:Y:S01]  /*66c0*/  FFMA R45, R45, UR5, -R12.reuse ;  /* 0x000000052d2d7c23 */ /* 0x100fe2000800080c */
[----:B------:R-:W-:Y:S01]  /*66d0*/  FMNMX R14, R50, R5, !PT ;  /* 0x00000005320e7209 */ /* 0x000fe20007800000 */
[----:B------:R-:W1:Y:S01]  /*66e0*/  MUFU.EX2 R25, R25 ;  /* 0x0000001900197308 */ /* 0x000e620000000800 */
[----:B------:R-:W-:Y:S01]  /*66f0*/  FSEL R55, R55, -INF , P4 ;  /* 0xff80000037377808 */ /* 0x000fe20002000000 */
[--C-:B------:R-:W-:Y:S01]  /*6700*/  FFMA R44, R44, UR5, -R12.reuse ;  /* 0x000000052c2c7c23 */ /* 0x100fe2000800080c */
[----:B------:R-:W-:Y:S01]  /*6710*/  FSEL R54, R54, -INF , P5 ;  /* 0xff80000036367808 */ /* 0x000fe20002800000 */
[--C-:B------:R-:W-:Y:S01]  /*6720*/  FFMA R48, R48, UR5, -R12.reuse ;  /* 0x0000000530307c23 */ /* 0x100fe2000800080c */
[----:B------:R-:W-:Y:S01]  /*6730*/  FSETP.GEU.AND P4, PT, R29, -126, PT ;  /* 0xc2fc00001d00780b */ /* 0x000fe20003f8e000 */
[----:B------:R-:W-:Y:S01]  /*6740*/  @!P3 FMUL R28, R28, 0.5 ;  /* 0x3f0000001c1cb820 */ /* 0x000fe20000400000 */
[----:B------:R-:W-:Y:S01]  /*6750*/  FMNMX R5, R51, R14, !PT ;  /* 0x0000000e33057209 */ /* 0x000fe20007800000 */
[----:B------:R-:W2:Y:S01]  /*6760*/  MUFU.EX2 R24, R24 ;  /* 0x0000001800187308 */ /* 0x000ea20000000800 */
[----:B------:R-:W-:Y:S01]  /*6770*/  FSETP.GEU.AND P5, PT, R32, -126, PT ;  /* 0xc2fc00002000780b */ /* 0x000fe20003fae000 */
[--C-:B------:R-:W-:Y:S01]  /*6780*/  FFMA R49, R49, UR5, -R12.reuse ;  /* 0x0000000531317c23 */ /* 0x100fe2000800080c */
[----:B------:R-:W-:Y:S01]  /*6790*/  FMNMX R14, R54, R5, !PT ;  /* 0x00000005360e7209 */ /* 0x000fe20007800000 */
[--C-:B------:R-:W-:Y:S01]  /*67a0*/  FFMA R52, R52, UR5, -R12.reuse ;  /* 0x0000000534347c23 */ /* 0x100fe2000800080c */
[----:B------:R-:W-:Y:S01]  /*67b0*/  FFMA R53, R53, UR5, -R12 ;  /* 0x0000000535357c23 */ /* 0x000fe2000800080c */
[----:B------:R-:W-:Y:S01]  /*67c0*/  FMUL R10, R10, UR5 ;  /* 0x000000050a0a7c20 */ /* 0x000fe20008400000 */
[----:B------:R-:W-:Y:S01]  /*67d0*/  FMNMX R14, R55, R14, !PT ;  /* 0x0000000e370e7209 */ /* 0x000fe20007800000 */
[----:B------:R-:W3:Y:S01]  /*67e0*/  MUFU.EX2 R26, R28 ;  /* 0x0000001c001a7308 */ /* 0x000ee20000000800 */
[----:B-1----:R-:W-:Y:S01]  /*67f0*/  @!P2 FMUL R25, R25, R25 ;  /* 0x000000191919a220 */ /* 0x002fe20000400000 */
[----:B------:R-:W-:Y:S01]  /*6800*/  @!P4 FMUL R29, R29, 0.5 ;  /* 0x3f0000001d1dc820 */ /* 0x000fe20000400000 */
[----:B------:R-:W-:Y:S01]  /*6810*/  FSETP.GEU.AND P2, PT, R36, -126, PT ;  /* 0xc2fc00002400780b */ /* 0x000fe20003f4e000 */
[----:B------:R-:W1:Y:S02]  /*6820*/  SHFL.BFLY PT, R5, R14, 0x1, 0x1f ;  /* 0x0c201f000e057f89 */ /* 0x000e6400000e0000 */
[----:B------:R-:W-:-:S02]  /*6830*/  @!P5 FMUL R32, R32, 0.5 ;  /* 0x3f0000002020d820 */ /* 0x000fc40000400000 */
[----:B------:R-:W4:Y:S01]  /*6840*/  MUFU.EX2 R29, R29 ;  /* 0x0000001d001d7308 */ /* 0x000f220000000800 */
[----:B--2---:R-:W-:Y:S01]  /*6850*/  @!P6 FMUL R24, R24, R24 ;  /* 0x000000181818e220 */ /* 0x004fe20000400000 */
[----:B------:R-:W-:-:S06]  /*6860*/  FSETP.GEU.AND P6, PT, R33, -126, PT ;  /* 0xc2fc00002100780b */ /* 0x000fcc0003fce000 */
[----:B------:R-:W2:Y:S01]  /*6870*/  MUFU.EX2 R28, R32 ;  /* 0x00000020001c7308 */ /* 0x000ea20000000800 */
[----:B---3--:R-:W-:Y:S01]  /*6880*/  @!P3 FMUL R26, R26, R26 ;  /* 0x0000001a1a1ab220 */ /* 0x008fe20000400000 */
[----:B------:R-:W-:Y:S01]  /*6890*/  FSETP.GEU.AND P3, PT, R37, -126, PT ;  /* 0xc2fc00002500780b */ /* 0x000fe20003f6e000 */
[----:B------:R-:W-:-:S04]  /*68a0*/  @!P2 FMUL R36, R36, 0.5 ;  /* 0x3f0000002424a820 */ /* 0x000fc80000400000 */
[----:B------:R-:W-:Y:S01]  /*68b0*/  @!P6 FMUL R33, R33, 0.5 ;  /* 0x3f0000002121e820 */ /* 0x000fe20000400000 */
[----:B----4-:R-:W-:Y:S01]  /*68c0*/  @!P4 FMUL R29, R29, R29 ;  /* 0x0000001d1d1dc220 */ /* 0x010fe20000400000 */
[----:B------:R-:W3:Y:S01]  /*68d0*/  MUFU.EX2 R36, R36 ;  /* 0x0000002400247308 */ /* 0x000ee20000000800 */
[----:B------:R-:W-:Y:S02]  /*68e0*/  FSETP.GEU.AND P4, PT, R40, -126, PT ;  /* 0xc2fc00002800780b */ /* 0x000fe40003f8e000 */
[----:B-1----:R-:W-:-:S03]  /*68f0*/  FMNMX R5, R14, R5, !PT ;  /* 0x000000050e057209 */ /* 0x002fc60007800000 */
[----:B------:R-:W-:Y:S01]  /*6900*/  @!P3 FMUL R37, R37, 0.5 ;  /* 0x3f0000002525b820 */ /* 0x000fe20000400000 */
[----:B--2---:R-:W-:Y:S01]  /*6910*/  @!P5 FMUL R28, R28, R28 ;  /* 0x0000001c1c1cd220 */ /* 0x004fe20000400000 */
[----:B------:R-:W-:Y:S01]  /*6920*/  FSETP.GEU.AND P5, PT, R41, -126, PT ;  /* 0xc2fc00002900780b */ /* 0x000fe20003fae000 */
[----:B------:R-:W1:Y:S01]  /*6930*/  MUFU.EX2 R33, R33 ;  /* 0x0000002100217308 */ /* 0x000e620000000800 */
[----:B------:R-:W2:Y:S04]  /*6940*/  SHFL.BFLY PT, R14, R5, 0x2, 0x1f ;  /* 0x0c401f00050e7f89 */ /* 0x000ea800000e0000 */
[----:B------:R-:W-:-:S03]  /*6950*/  @!P4 FMUL R40, R40, 0.5 ;  /* 0x3f0000002828c820 */ /* 0x000fc60000400000 */
[----:B------:R-:W4:Y:S01]  /*6960*/  MUFU.EX2 R37, R37 ;  /* 0x0000002500257308 */ /* 0x000f220000000800 */
[----:B---3--:R-:W-:Y:S01]  /*6970*/  @!P2 FMUL R36, R36, R36 ;  /* 0x000000242424a220 */ /* 0x008fe20000400000 */
[----:B------:R-:W-:Y:S02]  /*6980*/  FSETP.GEU.AND P2, PT, R45, -126, PT ;  /* 0xc2fc00002d00780b */ /* 0x000fe40003f4e000 */
[----:B------:R-:W-:-:S04]  /*6990*/  @!P5 FMUL R41, R41, 0.5 ;  /* 0x3f0000002929d820 */ /* 0x000fc80000400000 */
[----:B------:R-:W3:Y:S01]  /*69a0*/  MUFU.EX2 R32, R41 ;  /* 0x0000002900207308 */ /* 0x000ee20000000800 */
[----:B-1----:R-:W-:Y:S01]  /*69b0*/  @!P6 FMUL R33, R33, R33 ;  /* 0x000000212121e220 */ /* 0x002fe20000400000 */
[----:B------:R-:W-:-:S05]  /*69c0*/  FSETP.GEU.AND P6, PT, R44, -126, PT ;  /* 0xc2fc00002c00780b */ /* 0x000fca0003fce000 */
[----:B------:R-:W-:Y:S01]  /*69d0*/  @!P2 FMUL R45, R45, 0.5 ;  /* 0x3f0000002d2da820 */ /* 0x000fe20000400000 */
[----:B------:R-:W1:Y:S01]  /*69e0*/  MUFU.EX2 R13, R40 ;  /* 0x00000028000d7308 */ /* 0x000e620000000800 */
[----:B----4-:R-:W-:Y:S01]  /*69f0*/  @!P3 FMUL R37, R37, R37 ;  /* 0x000000252525b220 */ /* 0x010fe20000400000 */
[----:B------:R-:W-:Y:S02]  /*6a00*/  FSETP.GEU.AND P3, PT, R48, -126, PT ;  /* 0xc2fc00003000780b */ /* 0x000fe40003f6e000 */
[----:B--2---:R-:W-:-:S03]  /*6a10*/  FMNMX R5, R5, R14, !PT ;  /* 0x0000000e05057209 */ /* 0x004fc60007800000 */
[----:B------:R-:W-:Y:S01]  /*6a20*/  @!P6 FMUL R44, R44, 0.5 ;  /* 0x3f0000002c2ce820 */ /* 0x000fe20000400000 */
[----:B------:R-:W2:Y:S01]  /*6a30*/  MUFU.EX2 R14, R45 ;  /* 0x0000002d000e7308 */ /* 0x000ea20000000800 */
[----:B---3--:R-:W-:Y:S01]  /*6a40*/  @!P5 FMUL R32, R32, R32 ;  /* 0x000000202020d220 */ /* 0x008fe20000400000 */
[----:B------:R-:W-:-:S04]  /*6a50*/  FSETP.NEU.AND P5, PT, R5, -INF , PT ;  /* 0xff8000000500780b */ /* 0x000fc80003fad000 */
[----:B------:R-:W-:Y:S01]  /*6a60*/  FSEL R41, R5, RZ, P5 ;  /* 0x000000ff05297208 */ /* 0x000fe20002800000 */
[----:B------:R-:W-:Y:S01]  /*6a70*/  @!P3 FMUL R48, R48, 0.5 ;  /* 0x3f0000003030b820 */ /* 0x000fe20000400000 */
[----:B------:R3:W4:Y:S01]  /*6a80*/  MUFU.EX2 R15, R44 ;  /* 0x0000002c000f7308 */ /* 0x0007220000000800 */
[----:B-1----:R-:W-:Y:S01]  /*6a90*/  @!P4 FMUL R13, R13, R13 ;  /* 0x0000000d0d0dc220 */ /* 0x002fe20000400000 */
[----:B------:R-:W-:Y:S01]  /*6aa0*/  FSETP.GEU.AND P4, PT, R49, -126, PT ;  /* 0xc2fc00003100780b */ /* 0x000fe20003f8e000 */
[C---:B------:R-:W-:Y:S01]  /*6ab0*/  FMUL R40, R41.reuse, UR5 ;  /* 0x0000000529287c20 */ /* 0x040fe20008400000 */
[----:B------:R-:W-:Y:S01]  /*6ac0*/  FSETP.GEU.AND P5, PT, R52, -126, PT ;  /* 0xc2fc00003400780b */ /* 0x000fe20003fae000 */
[----:B------:R-:W-:Y:S01]  /*6ad0*/  FADD R41, -R41, R0 ;  /* 0x0000000029297221 */ /* 0x000fe20000000100 */
[----:B------:R-:W-:Y:S01]  /*6ae0*/  FADD R0, R25, R32 ;  /* 0x0000002019007221 */ /* 0x000fe20000000000 */
[--C-:B------:R-:W-:Y:S01]  /*6af0*/  FFMA R27, R27, UR5, -R40.reuse ;  /* 0x000000051b1b7c23 */ /* 0x100fe20008000828 */
[----:B------:R-:W1:Y:S01]  /*6b00*/  MUFU.EX2 R21, R48 ;  /* 0x0000003000157308 */ /* 0x000e620000000800 */
[--C-:B---3--:R-:W-:Y:S01]  /*6b10*/  FFMA R44, R11, UR5, -R40.reuse ;  /* 0x000000050b2c7c23 */ /* 0x108fe20008000828 */
[----:B--2---:R-:W-:Y:S01]  /*6b20*/  @!P2 FMUL R14, R14, R14 ;  /* 0x0000000e0e0ea220 */ /* 0x004fe20000400000 */
[--C-:B------:R-:W-:Y:S01]  /*6b30*/  FFMA R30, R30, UR5, -R40.reuse ;  /* 0x000000051e1e7c23 */ /* 0x100fe20008000828 */
[--C-:B------:R-:W-:Y:S01]  /*6b40*/  FFMA R31, R31, UR5, -R40.reuse ;  /* 0x000000051f1f7c23 */ /* 0x100fe20008000828 */
[--C-:B------:R-:W-:Y:S01]  /*6b50*/  FFMA R34, R34, UR5, -R40.reuse ;  /* 0x0000000522227c23 */ /* 0x100fe20008000828 */
[----:B------:R-:W-:Y:S01]  /*6b60*/  FSETP.GEU.AND P2, PT, R44, -126, PT ;  /* 0xc2fc00002c00780b */ /* 0x000fe20003f4e000 */
[----:B------:R-:W-:Y:S01]  /*6b70*/  @!P4 FMUL R49, R49, 0.5 ;  /* 0x3f0000003131c820 */ /* 0x000fe20000400000 */
[--C-:B------:R-:W-:Y:S01]  /*6b80*/  FFMA R35, R35, UR5, -R40.reuse ;  /* 0x0000000523237c23 */ /* 0x100fe20008000828 */
[----:B----4-:R-:W-:Y:S01]  /*6b90*/  @!P6 FMUL R15, R15, R15 ;  /* 0x0000000f0f0fe220 */ /* 0x010fe20000400000 */
[----:B------:R-:W-:Y:S01]  /*6ba0*/  FSETP.GEU.AND P6, PT, R53, -126, PT ;  /* 0xc2fc00003500780b */ /* 0x000fe20003fce000 */
[----:B------:R-:W2:Y:S01]  /*6bb0*/  MUFU.EX2 R12, R49 ;  /* 0x00000031000c7308 */ /* 0x000ea20000000800 */
[----:B------:R-:W-:Y:S01]  /*6bc0*/  @!P5 FMUL R52, R52, 0.5 ;  /* 0x3f0000003434d820 */ /* 0x000fe20000400000 */
[--C-:B------:R-:W-:Y:S01]  /*6bd0*/  FFMA R38, R38, UR5, -R40.reuse ;  /* 0x0000000526267c23 */ /* 0x100fe20008000828 */
[----:B------:R-:W-:Y:S01]  /*6be0*/  FFMA R54, R54, UR5, -R40 ;  /* 0x0000000536367c23 */ /* 0x000fe20008000828 */
[----:B------:R-:W-:Y:S01]  /*6bf0*/  FMUL R41, R41, UR5 ;  /* 0x0000000529297c20 */ /* 0x000fe20008400000 */
[----:B------:R-:W-:Y:S01]  /*6c00*/  F2FP.BF16.F32.PACK_AB R32, R32, R13 ;  /* 0x0000000d2020723e */ /* 0x000fe200000010ff */
[----:B-1----:R-:W-:Y:S01]  /*6c10*/  @!P3 FMUL R21, R21, R21 ;  /* 0x000000151515b220 */ /* 0x002fe20000400000 */
[----:B------:R-:W-:Y:S01]  /*6c20*/  FSETP.GEU.AND P3, PT, R27, -126, PT ;  /* 0xc2fc00001b00780b */ /* 0x000fe20003f6e000 */
[----:B------:R-:W-:Y:S01]  /*6c30*/  @!P2 FMUL R44, R44, 0.5 ;  /* 0x3f0000002c2ca820 */ /* 0x000fe20000400000 */
[----:B------:R-:W1:Y:S03]  /*6c40*/  MUFU.EX2 R11, R52 ;  /* 0x00000034000b7308 */ /* 0x000e660000000800 */
[----:B------:R-:W-:Y:S01]  /*6c50*/  @!P6 FMUL R53, R53, 0.5 ;  /* 0x3f0000003535e820 */ /* 0x000fe20000400000 */
[----:B--2---:R-:W-:Y:S01]  /*6c60*/  @!P4 FMUL R12, R12, R12 ;  /* 0x0000000c0c0cc220 */ /* 0x004fe20000400000 */
[----:B------:R-:W-:-:S03]  /*6c70*/  FSETP.GEU.AND P4, PT, R30, -126, PT ;  /* 0xc2fc00001e00780b */ /* 0x000fc60003f8e000 */
[----:B------:R-:W2:Y:S03]  /*6c80*/  MUFU.EX2 R20, R53 ;  /* 0x0000003500147308 */ /* 0x000ea60000000800 */
[----:B------:R-:W-:Y:S01]  /*6c90*/  @!P3 FMUL R27, R27, 0.5 ;  /* 0x3f0000001b1bb820 */ /* 0x000fe20000400000 */
[----:B------:R-:W-:Y:S01]  /*6ca0*/  FADD R9, R33, R12 ;  /* 0x0000000c21097221 */ /* 0x000fe20000000000 */
[----:B-1----:R-:W-:-:S03]  /*6cb0*/  @!P5 FMUL R11, R11, R11 ;  /* 0x0000000b0b0bd220 */ /* 0x002fc60000400000 */
[----:B------:R-:W1:Y:S01]  /*6cc0*/  MUFU.EX2 R44, R44 ;  /* 0x0000002c002c7308 */ /* 0x000e620000000800 */
[----:B------:R-:W-:Y:S01]  /*6cd0*/  FSETP.GEU.AND P5, PT, R31, -126, PT ;  /* 0xc2fc00001f00780b */ /* 0x000fe20003fae000 */
[----:B------:R-:W-:-:S06]  /*6ce0*/  @!P4 FMUL R30, R30, 0.5 ;  /* 0x3f0000001e1ec820 */ /* 0x000fcc0000400000 */
[----:B------:R3:W4:Y:S01]  /*6cf0*/  MUFU.EX2 R45, R27 ;  /* 0x0000001b002d7308 */ /* 0x0007220000000800 */
[----:B--2---:R-:W-:Y:S01]  /*6d00*/  @!P6 FMUL R20, R20, R20 ;  /* 0x000000141414e220 */ /* 0x004fe20000400000 */
[----:B------:R-:W-:-:S04]  /*6d10*/  FSETP.GEU.AND P6, PT, R34, -126, PT ;  /* 0xc2fc00002200780b */ /* 0x000fc80003fce000 */
[----:B------:R-:W-:Y:S02]  /*6d20*/  @!P5 FMUL R31, R31, 0.5 ;  /* 0x3f0000001f1fd820 */ /* 0x000fe40000400000 */
[----:B------:R2:W5:Y:S01]  /*6d30*/  MUFU.EX2 R48, R30 ;  /* 0x0000001e00307308 */ /* 0x0005620000000800 */
[----:B-1----:R-:W-:Y:S01]  /*6d40*/  @!P2 FMUL R44, R44, R44 ;  /* 0x0000002c2c2ca220 */ /* 0x002fe20000400000 */
[----:B------:R-:W-:Y:S01]  /*6d50*/  FSETP.GEU.AND P2, PT, R35, -126, PT ;  /* 0xc2fc00002300780b */ /* 0x000fe20003f4e000 */
[----:B---3--:R-:W-:-:S04]  /*6d60*/  FFMA R27, R39, UR5, -R40 ;  /* 0x00000005271b7c23 */ /* 0x008fc80008000828 */
[----:B------:R-:W-:Y:S01]  /*6d70*/  @!P6 FMUL R34, R34, 0.5 ;  /* 0x3f0000002222e820 */ /* 0x000fe20000400000 */
[----:B------:R1:W3:Y:S01]  /*6d80*/  MUFU.EX2 R49, R31 ;  /* 0x0000001f00317308 */ /* 0x0002e20000000800 */
[----:B----4-:R-:W-:Y:S01]  /*6d90*/  @!P3 FMUL R45, R45, R45 ;  /* 0x0000002d2d2db220 */ /* 0x010fe20000400000 */
[----:B------:R-:W-:Y:S01]  /*6da0*/  FSETP.GEU.AND P3, PT, R38, -126, PT ;  /* 0xc2fc00002600780b */ /* 0x000fe20003f6e000 */
[----:B--2---:R-:W-:-:S04]  /*6db0*/  FFMA R30, R42, UR5, -R40 ;  /* 0x000000052a1e7c23 */ /* 0x004fc80008000828 */
[----:B------:R-:W-:Y:S01]  /*6dc0*/  @!P2 FMUL R35, R35, 0.5 ;  /* 0x3f0000002323a820 */ /* 0x000fe20000400000 */
[----:B------:R2:W4:Y:S01]  /*6dd0*/  MUFU.EX2 R52, R34 ;  /* 0x0000002200347308 */ /* 0x0005220000000800 */
[----:B-----5:R-:W-:Y:S01]  /*6de0*/  @!P4 FMUL R48, R48, R48 ;  /* 0x000000303030c220 */ /* 0x020fe20000400000 */
[----:B------:R-:W-:Y:S01]  /*6df0*/  FSETP.GEU.AND P4, PT, R27, -126, PT ;  /* 0xc2fc00001b00780b */ /* 0x000fe20003f8e000 */
[----:B-1----:R-:W-:-:S04]  /*6e00*/  FFMA R31, R43, UR5, -R40 ;  /* 0x000000052b1f7c23 */ /* 0x002fc80008000828 */
[----:B------:R-:W-:Y:S01]  /*6e10*/  @!P3 FMUL R38, R38, 0.5 ;  /* 0x3f0000002626b820 */ /* 0x000fe20000400000 */
[----:B------:R1:W5:Y:S01]  /*6e20*/  MUFU.EX2 R39, R35 ;  /* 0x0000002300277308 */ /* 0x0003620000000800 */
[----:B--2---:R-:W-:Y:S01]  /*6e30*/  FFMA R34, R46, UR5, -R40 ;  /* 0x000000052e227c23 */ /* 0x004fe20008000828 */
[----:B---3--:R-:W-:Y:S01]  /*6e40*/  @!P5 FMUL R49, R49, R49 ;  /* 0x000000313131d220 */ /* 0x008fe20000400000 */
[----:B------:R-:W-:-:S04]  /*6e50*/  FSETP.GEU.AND P5, PT, R30, -126, PT ;  /* 0xc2fc00001e00780b */ /* 0x000fc80003fae000 */
[----:B------:R-:W-:Y:S01]  /*6e60*/  @!P4 FMUL R27, R27, 0.5 ;  /* 0x3f0000001b1bc820 */ /* 0x000fe20000400000 */
[----:B------:R2:W3:Y:S01]  /*6e70*/  MUFU.EX2 R42, R38 ;  /* 0x00000026002a7308 */ /* 0x0004e20000000800 */
[----:B----4-:R-:W-:Y:S01]  /*6e80*/  @!P6 FMUL R52, R52, R52 ;  /* 0x000000343434e220 */ /* 0x010fe20000400000 */
[----:B------:R-:W-:Y:S01]  /*6e90*/  FSETP.GEU.AND P6, PT, R31, -126, PT ;  /* 0xc2fc00001f00780b */ /* 0x000fe20003fce000 */
[----:B-1----:R-:W-:-:S05]  /*6ea0*/  FFMA R35, R47, UR5, -R40 ;  /* 0x000000052f237c23 */ /* 0x002fca0008000828 */
[----:B------:R1:W4:Y:S01]  /*6eb0*/  MUFU.EX2 R43, R27 ;  /* 0x0000001b002b7308 */ /* 0x0003220000000800 */
[----:B-----5:R-:W-:Y:S01]  /*6ec0*/  @!P2 FMUL R39, R39, R39 ;  /* 0x000000272727a220 */ /* 0x020fe20000400000 */
[----:B------:R-:W-:Y:S01]  /*6ed0*/  FSETP.GEU.AND P2, PT, R34, -126, PT ;  /* 0xc2fc00002200780b */ /* 0x000fe20003f4e000 */
[----:B------:R-:W-:Y:S01]  /*6ee0*/  @!P5 FMUL R30, R30, 0.5 ;  /* 0x3f0000001e1ed820 */ /* 0x000fe20000400000 */
[----:B--2---:R-:W-:Y:S01]  /*6ef0*/  FADD R38, R0, R9 ;  /* 0x0000000900267221 */ /* 0x004fe20000000000 */
[----:B------:R-:W-:Y:S01]  /*6f00*/  FADD R0, R24, R13 ;  /* 0x0000000d18007221 */ /* 0x000fe20000000000 */
[----:B------:R-:W-:Y:S01]  /*6f10*/  F2FP.BF16.F32.PACK_AB R24, R25, R24 ;  /* 0x000000181918723e */ /* 0x000fe200000010ff */
[----:B------:R-:W-:Y:S01]  /*6f20*/  @!P6 FMUL R31, R31, 0.5 ;  /* 0x3f0000001f1fe820 */ /* 0x000fe20000400000 */
[----:B------:R2:W5:Y:S01]  /*6f30*/  MUFU.EX2 R53, R30 ;  /* 0x0000001e00357308 */ /* 0x0005620000000800 */
[----:B---3--:R-:W-:Y:S01]  /*6f40*/  @!P3 FMUL R42, R42, R42 ;  /* 0x0000002a2a2ab220 */ /* 0x008fe20000400000 */
[----:B------:R-:W-:Y:S01]  /*6f50*/  FSETP.GEU.AND P3, PT, R35, -126, PT ;  /* 0xc2fc00002300780b */ /* 0x000fe20003f6e000 */
[----:B-1----:R-:W-:Y:S01]  /*6f60*/  FFMA R27, R50, UR5, -R40 ;  /* 0x00000005321b7c23 */ /* 0x002fe20008000828 */
[----:B------:R-:W-:-:S03]  /*6f70*/  F2FP.BF16.F32.PACK_AB R25, R45, R44 ;  /* 0x0000002c2d19723e */ /* 0x000fc600000010ff */
[----:B------:R-:W-:Y:S01]  /*6f80*/  @!P2 FMUL R34, R34, 0.5 ;  /* 0x3f0000002222a820 */ /* 0x000fe20000400000 */
[----:B------:R1:W3:Y:S01]  /*6f90*/  MUFU.EX2 R46, R31 ;  /* 0x0000001f002e7308 */ /* 0x0002e20000000800 */
[----:B----4-:R-:W-:Y:S01]  /*6fa0*/  @!P4 FMUL R43, R43, R43 ;  /* 0x0000002b2b2bc220 */ /* 0x010fe20000400000 */
[----:B------:R-:W-:Y:S01]  /*6fb0*/  FSETP.GEU.AND P4, PT, R27, -126, PT ;  /* 0xc2fc00001b00780b */ /* 0x000fe20003f8e000 */
[----:B--2---:R-:W-:-:S04]  /*6fc0*/  FFMA R30, R51, UR5, -R40 ;  /* 0x00000005331e7c23 */ /* 0x004fc80008000828 */
[----:B------:R-:W-:Y:S01]  /*6fd0*/  @!P3 FMUL R35, R35, 0.5 ;  /* 0x3f0000002323b820 */ /* 0x000fe20000400000 */
[----:B------:R2:W4:Y:S01]  /*6fe0*/  MUFU.EX2 R47, R34 ;  /* 0x00000022002f7308 */ /* 0x0005220000000800 */
[----:B-1----:R-:W-:Y:S01]  /*6ff0*/  FFMA R31, R55, UR5, -R40 ;  /* 0x00000005371f7c23 */ /* 0x002fe20008000828 */
[----:B-----5:R-:W-:Y:S01]  /*7000*/  @!P5 FMUL R53, R53, R53 ;  /* 0x000000353535d220 */ /* 0x020fe20000400000 */
[----:B------:R-:W-:-:S04]  /*7010*/  FSETP.GEU.AND P5, PT, R30, -126, PT ;  /* 0xc2fc00001e00780b */ /* 0x000fc80003fae000 */
[----:B------:R-:W-:Y:S01]  /*7020*/  @!P4 FMUL R27, R27, 0.5 ;  /* 0x3f0000001b1bc820 */ /* 0x000fe20000400000 */
[----:B------:R1:W5:Y:S01]  /*7030*/  MUFU.EX2 R50, R35 ;  /* 0x0000002300327308 */ /* 0x0003620000000800 */
[----:B---3--:R-:W-:Y:S01]  /*7040*/  @!P6 FMUL R46, R46, R46 ;  /* 0x0000002e2e2ee220 */ /* 0x008fe20000400000 */
[----:B------:R-:W-:Y:S01]  /*7050*/  FSETP.GEU.AND P6, PT, R54, -126, PT ;  /* 0xc2fc00003600780b */ /* 0x000fe20003fce000 */
[----:B--2---:R-:W-:-:S05]  /*7060*/  FADD R34, R36, R11 ;  /* 0x0000000b24227221 */ /* 0x004fca0000000000 */
[----:B------:R2:W3:Y:S01]  /*7070*/  MUFU.EX2 R51, R27 ;  /* 0x0000001b00337308 */ /* 0x0004e20000000800 */
[----:B----4-:R-:W-:Y:S01]  /*7080*/  @!P2 FMUL R47, R47, R47 ;  /* 0x0000002f2f2fa220 */ /* 0x010fe20000400000 */
[----:B------:R-:W-:Y:S01]  /*7090*/  FSETP.GEU.AND P2, PT, R31, -126, PT ;  /* 0xc2fc00001f00780b */ /* 0x000fe20003f4e000 */
[----:B------:R-:W-:Y:S01]  /*70a0*/  @!P5 FMUL R30, R30, 0.5 ;  /* 0x3f0000001e1ed820 */ /* 0x000fe20000400000 */
[----:B-1----:R-:W-:-:S03]  /*70b0*/  FADD R35, R37, R20 ;  /* 0x0000001425237221 */ /* 0x002fc60000000000 */
[----:B------:R-:W-:Y:S01]  /*70c0*/  @!P6 FMUL R54, R54, 0.5 ;  /* 0x3f0000003636e820 */ /* 0x000fe20000400000 */
[----:B------:R1:W4:Y:S01]  /*70d0*/  MUFU.EX2 R40, R30 ;  /* 0x0000001e00287308 */ /* 0x0003220000000800 */
[----:B-----5:R-:W-:Y:S01]  /*70e0*/  @!P3 FMUL R50, R50, R50 ;  /* 0x000000323232b220 */ /* 0x020fe20000400000 */
[----:B------:R-:W-:Y:S01]  /*70f0*/  FSETP.GEU.AND P3, PT, R10, -126, PT ;  /* 0xc2fc00000a00780b */ /* 0x000fe20003f6e000 */
[----:B--2---:R-:W-:Y:S01]  /*7100*/  FADD R27, R26, R15 ;  /* 0x0000000f1a1b7221 */ /* 0x004fe20000000000 */
[----:B------:R-:W-:-:S03]  /*7110*/  F2FP.BF16.F32.PACK_AB R26, R29, R26 ;  /* 0x0000001a1d1a723e */ /* 0x000fc600000010ff */
        /* <DEDUP_REMOVED lines=11> */
[----:B------:R-:W-:Y:S01]  /*71d0*/  FADD R35, R30, R35 ;  /* 0x000000231e237221 */ /* 0x000fe20000000000 */
[----:B--2---:R-:W-:Y:S01]  /*71e0*/  FADD R54, R49, R50 ;  /* 0x0000003231367221 */ /* 0x004fe20000000000 */
[----:B------:R-:W-:Y:S01]  /*71f0*/  FADD R30, R44, R53 ;  /* 0x000000352c1e7221 */ /* 0x000fe20000000000 */
[----:B------:R-:W-:Y:S01]  /*7200*/  FADD R140, R39, R40 ;  /* 0x00000028278c7221 */ /* 0x000fe20000000000 */
[----:B------:R-:W-:Y:S01]  /*7210*/  FADD R35, R38, R35 ;  /* 0x0000002326237221 */ /* 0x000fe20000000000 */
[----:B------:R-:W-:Y:S01]  /*7220*/  @!P4 FMUL R41, R41, 0.5 ;  /* 0x3f0000002929c820 */ /* 0x000fe20000400000 */
[----:B------:R-:W2:Y:S01]  /*7230*/  MUFU.EX2 R9, R10 ;  /* 0x0000000a00097308 */ /* 0x000ea20000000800 */
[----:B-1----:R-:W-:Y:S01]  /*7240*/  FADD R31, R28, R21 ;  /* 0x000000151c1f7221 */ /* 0x002fe20000000000 */
[----:B-----5:R-:W-:Y:S01]  /*7250*/  @!P6 FMUL R55, R55, R55 ;  /* 0x000000373737e220 */ /* 0x020fe20000400000 */
[----:B------:R-:W-:Y:S01]  /*7260*/  FADD R30, R30, R139 ;  /* 0x0000008b1e1e7221 */ /* 0x000fe20000000000 */
[----:B------:R-:W-:Y:S01]  /*7270*/  F2FP.BF16.F32.PACK_AB R28, R33, R28 ;  /* 0x0000001c211c723e */ /* 0x000fe200000010ff */
[----:B------:R-:W-:Y:S01]  /*7280*/  FADD R0, R0, R31 ;  /* 0x0000001f00007221 */ /* 0x000fe20000000000 */
[----:B------:R-:W-:Y:S01]  /*7290*/  FADD R31, R45, R46 ;  /* 0x0000002e2d1f7221 */ /* 0x000fe20000000000 */
[----:B------:R-:W-:Y:S01]  /*72a0*/  F2FP.BF16.F32.PACK_AB R38, R20, R11 ;  /* 0x0000000b1426723e */ /* 0x000fe200000010ff */
[----:B------:R1:W4:Y:S01]  /*72b0*/  MUFU.EX2 R10, R41 ;  /* 0x00000029000a7308 */ /* 0x0003220000000800 */
[----:B---3--:R-:W-:Y:S01]  /*72c0*/  @!P2 FMUL R138, R138, R138 ;  /* 0x0000008a8a8aa220 */ /* 0x008fe20000400000 */
[----:B------:R-:W-:Y:S01]  /*72d0*/  FADD R0, R0, R27 ;  /* 0x0000001b00007221 */ /* 0x000fe20000000000 */
[----:B------:R-:W-:Y:S01]  /*72e0*/  FADD R31, R31, R140 ;  /* 0x0000008c1f1f7221 */ /* 0x000fe20000000000 */
[----:B------:R-:W-:Y:S01]  /*72f0*/  F2FP.BF16.F32.PACK_AB R27, R49, R48 ;  /* 0x00000030311b723e */ /* 0x000fe200000010ff */
[----:B------:R-:W-:Y:S01]  /*7300*/  FADD R141, R43, R138 ;  /* 0x0000008a2b8d7221 */ /* 0x000fe20000000000 */
[----:B------:R-:W-:Y:S01]  /*7310*/  FADD R0, R0, R35 ;  /* 0x0000002300007221 */ /* 0x000fe20000000000 */
[----:B------:R-:W-:Y:S01]  /*7320*/  F2FP.BF16.F32.PACK_AB R29, R39, R52 ;  /* 0x00000034271d723e */ /* 0x000fe200000010ff */
[----:B-1----:R-:W-:Y:S01]  /*7330*/  FADD R41, R42, R55 ;  /* 0x000000372a297221 */ /* 0x002fe20000000000 */
[----:B------:R-:W-:Y:S01]  /*7340*/  FADD R54, R54, R141 ;  /* 0x0000008d36367221 */ /* 0x000fe20000000000 */
[----:B--2---:R-:W-:Y:S01]  /*7350*/  @!P3 FMUL R9, R9, R9 ;  /* 0x000000090909b220 */ /* 0x004fe20000400000 */
[----:B------:R-:W-:Y:S01]  /*7360*/  F2FP.BF16.F32.PACK_AB R33, R46, R53 ;  /* 0x000000352e21723e */ /* 0x000fe200000010ff */
[----:B------:R-:W-:Y:S01]  /*7370*/  FADD R41, R34, R41 ;  /* 0x0000002922297221 */ /* 0x000fe20000000000 */
[----:B------:R-:W-:Y:S01]  /*7380*/  FADD R31, R31, R54 ;  /* 0x000000361f1f7221 */ /* 0x000fe20000000000 */
[----:B------:R-:W-:Y:S01]  /*7390*/  FFMA R6, R9, R6, R0 ;  /* 0x0000000609067223 */ /* 0x000fe20000000000 */
[----:B------:R-:W-:Y:S01]  /*73a0*/  SHF.L.U32 R0, R23, 0x1f, RZ ;  /* 0x0000001f17007819 */ /* 0x000fe200000006ff */
[----:B------:R-:W-:Y:S01]  /*73b0*/  FADD R30, R30, R41 ;  /* 0x000000291e1e7221 */ /* 0x000fe20000000000 */
[----:B----4-:R-:W-:Y:S01]  /*73c0*/  @!P4 FMUL R10, R10, R10 ;  /* 0x0000000a0a0ac220 */ /* 0x010fe20000400000 */
[-C--:B------:R-:W-:Y:S01]  /*73d0*/  FMUL R120, R120, R9.reuse ;  /* 0x0000000978787220 */ /* 0x080fe20000400000 */
[----:B------:R1:W2:Y:S01]  /*73e0*/  SYNCS.PHASECHK.TRANS64.TRYWAIT P2, [UR10+0x27400], R0 ;  /* 0x02740000ff0075a7 */ /* 0x0002a2000804014a */
[----:B------:R-:W-:Y:S01]  /*73f0*/  FADD R31, R30, R31 ;  /* 0x0000001f1e1f7221 */ /* 0x000fe20000000000 */
[----:B------:R-:W-:Y:S01]  /*7400*/  F2FP.BF16.F32.PACK_AB R30, R37, R36 ;  /* 0x00000024251e723e */ /* 0x000fe200000010ff */
[-C--:B------:R-:W-:Y:S01]  /*7410*/  FMUL R121, R121, R9.reuse ;  /* 0x0000000979797220 */ /* 0x080fe20000400000 */
[----:B------:R-:W-:Y:S01]  /*7420*/  FMUL R124, R124, R9 ;  /* 0x000000097c7c7220 */ /* 0x000fe20000400000 */
[----:B------:R-:W-:Y:S01]  /*7430*/  FFMA R3, R10, R3, R31 ;  /* 0x000000030a037223 */ /* 0x000fe2000000001f */
        /* <DEDUP_REMOVED lines=37> */
[----:B------:R-:W-:Y:S01]  /*7690*/  F2FP.BF16.F32.PACK_AB R34, R14, R15 ;  /* 0x0000000f0e22723e */ /* 0x000fe200000010ff */
[-C--:B------:R-:W-:Y:S01]  /*76a0*/  FMUL R122, R122, R10.reuse ;  /* 0x0000000a7a7a7220 */ /* 0x080fe20000400000 */
        /* <DEDUP_REMOVED lines=42> */
[----:B------:R-:W-:Y:S01]  /*7950*/  F2FP.BF16.F32.PACK_AB R37, R40, R51 ;  /* 0x000000332825723e */ /* 0x000fe200000010ff */
[----:B-12---:R-:W-:Y:S06]  /*7960*/  @!P0 BRA `(.L_x_41) ;  /* 0x0000000000048947 */ /* 0x006fec0003800000 */
[----:B------:R-:W-:Y:S01]  /*7970*/  BPT.TRAP 0x1 ;  /* 0x000000040000795c */ /* 0x000fe20000300000 */
.L_x_41:
[----:B------:R-:W-:Y:S05]  /*7980*/  @P2 BRA `(.L_x_42) ;  /* 0x0000000000082947 */ /* 0x000fea0003800000 */
[----:B------:R-:W1:Y:S02]  /*7990*/  SYNCS.PHASECHK.TRANS64.TRYWAIT P2, [UR10+0x27400], R0 ;  /* 0x02740000ff0075a7 */ /* 0x000e64000804014a */
[----:B-1----:R-:W-:Y:S05]  /*79a0*/  @!P2 BRA `(.L_x_43) ;  /* 0x0000004c00b0a947 */ /* 0x002fea0003800000 */
.L_x_42:
        /* <DEDUP_REMOVED lines=118> */
.L_x_44:
[----:B------:R-:W-:-:S04]  /*8110*/  ULEA UR10, UR4, UR38, 0x3 ;  /* 0x00000026040a7291 */ /* 0x000fc8000f8e183f */
[----:B------:R-:W-:-:S04]  /*8120*/  UIADD3 UR10, UR10, 0x27428, URZ ;  /* 0x000274280a0a7890 */ /* 0x000fc8000fffe03f */
[----:B------:R-:W-:-:S09]  /*8130*/  UPRMT UR10, URZ, 0x654, UR10 ;  /* 0x000006543f0a7896 */ /* 0x000fd2000800000a */
[----:B------:R-:W-:Y:S01]  /*8140*/  SYNCS.ARRIVE.TRANS64.RED.A1T0 RZ, [UR10], RZ ;  /* 0x000000ffffff79a7 */ /* 0x000fe2000810040a */
[----:B------:R-:W-:Y:S05]  /*8150*/  @P1 BRA `(.L_x_45) ;  /* 0x0000000000041947 */ /* 0x000fea0003800000 */
[----:B------:R-:W-:Y:S01]  /*8160*/  BPT.TRAP 0x1 ;  /* 0x000000040000795c */ /* 0x000fe20000300000 */
.L_x_45:
[----:B------:R-:W-:-:S04]  /*8170*/  UIADD3 UR4, UR4, 0x1, URZ ;  /* 0x0000000104047890 */ /* 0x000fc8000fffe03f */
[----:B------:R-:W-:-:S04]  /*8180*/  UISETP.NE.AND UP0, UPT, UR4, 0x5, UPT ;  /* 0x000000050400788c */ /* 0x000fc8000bf05270 */
[----:B------:R-:W-:Y:S01]  /*8190*/  USEL UR10, UR4, URZ, UP0 ;  /* 0x0000003f040a7287 */ /* 0x000fe20008000000 */
[----:B------:R-:W-:Y:S11]  /*81a0*/  @!P0 BRA `(.L_x_46) ;  /* 0x0000000000048947 */ /* 0x000ff60003800000 */
[----:B------:R-:W-:Y:S01]  /*81b0*/  BPT.TRAP 0x1 ;  /* 0x000000040000795c */ /* 0x000fe20000300000 */
.L_x_46:
[----:B------:R-:W-:-:S04]  /*81c0*/  ULEA UR4, UR10, UR38, 0x3 ;  /* 0x000000260a047291 */ /* 0x000fc8000f8e183f */
[----:B------:R-:W-:-:S04]  /*81d0*/  UIADD3 UR4, UR4, 0x27428, URZ ;  /* 0x0002742804047890 */ /* 0x000fc8000fffe03f */
[----:B------:R-:W-:-:S09]  /*81e0*/  UPRMT UR4, URZ, 0x654, UR4 ;  /* 0x000006543f047896 */ /* 0x000fd20008000004 */
[----:B------:R-:W-:Y:S01]  /*81f0*/  SYNCS.ARRIVE.TRANS64.RED.A1T0 RZ, [UR4], RZ ;  /* 0x000000ffffff79a7 */ /* 0x000fe20008100404 */
[----:B------:R-:W-:Y:S05]  /*8200*/  @P1 BRA `(.L_x_47) ;  /* 0x0000000000041947 */ /* 0x000fea0003800000 */
[----:B------:R-:W-:Y:S01]  /*8210*/  BPT.TRAP 0x1 ;  /* 0x000000040000795c */ /* 0x000fe20000300000 */
.L_x_47:
[----:B------:R-:W-:Y:S01]  /*8220*/  UIADD3 UR6, UR6, 0x1, URZ ;  /* 0x0000000106067890 */ /* 0x000fe2000fffe03f */
[C---:B------:R-:W-:Y:S01]  /*8230*/  ISETP.GT.AND P2, PT, R8.reuse, 0x1, PT ;  /* 0x000000010800780c */ /* 0x040fe20003f44270 */
[----:B------:R-:W-:Y:S01]  /*8240*/  UIADD3 UR4, UR10, 0x1, URZ ;  /* 0x000000010a047890 */ /* 0x000fe2000fffe03f */
[----:B------:R-:W-:Y:S01]  /*8250*/  VIADD R8, R8, 0xffffffff ;  /* 0xffffffff08087836 */ /* 0x000fe20000000000 */
[----:B------:R-:W-:Y:S01]  /*8260*/  UISETP.NE.AND UP1, UPT, UR6, 0x5, UPT ;  /* 0x000000050600788c */ /* 0x000fe2000bf25270 */
[----:B------:R-:W-:Y:S01]  /*8270*/  IADD3 R7, R7, 0x40, RZ ;  /* 0x0000004007077810 */ /* 0x000fe20007ffe0ff */
[----:B------:R-:W-:Y:S01]  /*8280*/  UISETP.NE.AND UP0, UPT, UR4, 0x5, UPT ;  /* 0x000000050400788c */ /* 0x000fe2000bf05270 */
[----:B-1----:R-:W-:Y:S01]  /*8290*/  MOV R9, R4 ;  /* 0x0000000400097202 */ /* 0x002fe20000000f00 */
[----:B------:R-:W-:Y:S01]  /*82a0*/  USEL UR10, URZ, 0x1, UP1 ;  /* 0x000000013f0a7887 */ /* 0x000fe20008800000 */
[----:B------:R-:W-:Y:S01]  /*82b0*/  IMAD.MOV.U32 R0, RZ, RZ, R5 ;  /* 0x000000ffff007224 */ /* 0x000fe200078e0005 */
[----:B------:R-:W-:-:S02]  /*82c0*/  USEL UR4, UR4, URZ, UP0 ;  /* 0x0000003f04047287 */ /* 0x000fc40008000000 */
[----:B------:R-:W-:Y:S02]  /*82d0*/  USEL UR37, UR6, URZ, UP1 ;  /* 0x0000003f06257287 */ /* 0x000fe40008800000 */
[----:B------:R-:W-:Y:S01]  /*82e0*/  LOP3.LUT R23, R23, UR10, RZ, 0x3c, !PT ;  /* 0x0000000a17177c12 */ /* 0x000fe2000f8e3cff */
[----:B------:R-:W-:Y:S09]  /*82f0*/  @P2 BRA `(.L_x_48) ;  /* 0xffffffd400e42947 */ /* 0x000ff2000383ffff */
.L_x_37:
[----:B------:R-:W-:-:S04]  /*8300*/  ULOP3.LUT UR5, UR58, 0x1, URZ, 0xfc, !UPT ;  /* 0x000000013a057892 */ /* 0x000fc8000f8efc3f */
[----:B------:R-:W-:-:S06]  /*8310*/  UISETP.NE.AND UP0, UPT, UR5, 0x3, UPT ;  /* 0x000000030500788c */ /* 0x000fcc000bf05270 */
[----:B------:R-:W-:-:S13]  /*8320*/  PLOP3.LUT P2, PT, PT, PT, UP0, 0x80, 0x0 ;  /* 0x000000000000781c */ /* 0x000fda0003f4f008 */
[----:B------:R-:W-:Y:S05]  /*8330*/  @!P2 BRA `(.L_x_49) ;  /* 0x000000000004a947 */ /* 0x000fea0003800000 */
[----:B------:R-:W-:Y:S01]  /*8340*/  BPT.TRAP 0x1 ;  /* 0x000000040000795c */ /* 0x000fe20000300000 */
.L_x_49:
[----:B------:R-:W-:Y:S02]  /*8350*/  UISETP.GT.U32.AND UP0, UPT, UR58, 0x1, UPT ;  /* 0x000000013a00788c */ /* 0x000fe4000bf04070 */
[----:B------:R-:W-:-:S04]  /*8360*/  ULEA UR5, UR53, UR38, 0x3 ;  /* 0x0000002635057291 */ /* 0x000fc8000f8e183f */
[----:B------:R-:W-:Y:S01]  /*8370*/  UIADD3 UR5, UR5, 0x27460, URZ ;  /* 0x0002746005057890 */ /* 0x000fe2000fffe03f */
[----:B------:R-:W-:-:S03]  /*8380*/  PLOP3.LUT P2, PT, PT, PT, UP0, 0x80, 0x0 ;  /* 0x000000000000781c */ /* 0x000fc60003f4f008 */
[----:B------:R-:W-:-:S09]  /*8390*/  UPRMT UR5, URZ, 0x654, UR5 ;  /* 0x000006543f057896 */ /* 0x000fd20008000005 */
[----:B------:R-:W-:Y:S01]  /*83a0*/  SYNCS.ARRIVE.TRANS64.RED.A1T0 RZ, [UR5], RZ ;  /* 0x000000ffffff79a7 */ /* 0x000fe20008100405 */
[----:B------:R-:W-:Y:S05]  /*83b0*/  @P2 BRA `(.L_x_50) ;  /* 0x0000000000042947 */ /* 0x000fea0003800000 */
[----:B------:R-:W-:Y:S01]  /*83c0*/  BPT.TRAP 0x1 ;  /* 0x000000040000795c */ /* 0x000fe20000300000 */
.L_x_50:
[----:B------:R-:W-:Y:S05]  /*83d0*/  @!P0 BRA `(.L_x_51) ;  /* 0x0000000000048947 */ /* 0x000fea0003800000 */
[----:B------:R-:W-:Y:S01]  /*83e0*/  BPT.TRAP 0x1 ;  /* 0x000000040000795c */ /* 0x000fe20000300000 */
.L_x_51:
[----:B------:R-:W-:-:S04]  /*83f0*/  ULEA UR4, UR4, UR38, 0x3 ;  /* 0x0000002604047291 */ /* 0x000fc8000f8e183f */
[----:B------:R-:W-:-:S04]  /*8400*/  UIADD3 UR4, UR4, 0x27428, URZ ;  /* 0x0002742804047890 */ /* 0x000fc8000fffe03f */
[----:B------:R-:W-:-:S09]  /*8410*/  UPRMT UR4, URZ, 0x654, UR4 ;  /* 0x000006543f047896 */ /* 0x000fd20008000004 */
[----:B------:R-:W-:Y:S01]  /*8420*/  SYNCS.ARRIVE.TRANS64.RED.A1T0 RZ, [UR4], RZ ;  /* 0x000000ffffff79a7 */ /* 0x000fe20008100404 */
[----:B------:R-:W-:Y:S05]  /*8430*/  @P1 BRA `(.L_x_52) ;  /* 0x0000000000041947 */ /* 0x000fea0003800000 */
[----:B------:R-:W-:Y:S01]  /*8440*/  BPT.TRAP 0x1 ;  /* 0x000000040000795c */ /* 0x000fe20000300000 */
.L_x_52:
[----:B------:R-:W1:Y:S01]  /*8450*/  SHFL.BFLY PT, R7, R6, 0x1, 0x1f ;  /* 0x0c201f0006077f89 */ /* 0x000e6200000e0000 */
[----:B------:R-:W-:Y:S01]  /*8460*/  BSSY B0, `(.L_x_53) ;  /* 0x0000022000007945 */ /* 0x000fe20003800000 */
[----:B------:R-:W-:Y:S02]  /*8470*/  MOV R9, 0x7f800000 ;  /* 0x7f80000000097802 */ /* 0x000fe40000000f00 */
[----:B------:R-:W2:Y:S01]  /*8480*/  SHFL.BFLY PT, R0, R3, 0x1, 0x1f ;  /* 0x0c201f0003007f89 */ /* 0x000ea200000e0000 */
[----:B------:R-:W-:Y:S02]  /*8490*/  MOV R10, 0x3f800000 ;  /* 0x3f800000000a7802 */ /* 0x000fe40000000f00 */
[----:B------:R-:W-:Y:S01]  /*84a0*/  MOV R11, 0x7f800000 ;  /* 0x7f800000000b7802 */ /* 0x000fe20000000f00 */
[----:B-1----:R-:W-:Y:S01]  /*84b0*/  FADD R7, R7, R6 ;  /* 0x0000000607077221 */ /* 0x002fe20000000000 */
[----:B--2---:R-:W-:-:S04]  /*84c0*/  FADD R15, R0, R3 ;  /* 0x00000003000f7221 */ /* 0x004fc80000000000 */
[----:B------:R-:W1:Y:S01]  /*84d0*/  SHFL.BFLY PT, R8, R7, 0x2, 0x1f ;  /* 0x0c401f0007087f89 */ /* 0x000e6200000e0000 */
[----:B------:R-:W-:-:S03]  /*84e0*/  IMAD.MOV.U32 R0, RZ, RZ, 0x3f800000 ;  /* 0x3f800000ff007424 */ /* 0x000fc600078e00ff */
[----:B------:R-:W2:Y:S01]  /*84f0*/  SHFL.BFLY PT, R20, R15, 0x2, 0x1f ;  /* 0x0c401f000f147f89 */ /* 0x000ea200000e0000 */
[C---:B-1----:R-:W-:Y:S01]  /*8500*/  FSETP.NE.AND P0, PT, R7.reuse, -R8, PT ;  /* 0x800000080700720b */ /* 0x042fe20003f05000 */
[----:B------:R-:W-:Y:S01]  /*8510*/  FADD R3, R7, R8 ;  /* 0x0000000807037221 */ /* 0x000fe20000000000 */
[----:B--2---:R-:W-:-:S11]  /*8520*/  FADD R8, R15, R20 ;  /* 0x000000140f087221 */ /* 0x004fd60000000000 */
[----:B------:R-:W-:Y:S05]  /*8530*/  @!P0 BRA `(.L_x_54) ;  /* 0x0000000000508947 */ /* 0x000fea0003800000 */
[----:B------:R-:W-:Y:S01]  /*8540*/  IADD3 R0, R3, 0x1800000, RZ ;  /* 0x0180000003007810 */ /* 0x000fe20007ffe0ff */
[----:B------:R-:W-:Y:S03]  /*8550*/  BSSY B1, `(.L_x_55) ;  /* 0x000000b000017945 */ /* 0x000fe60003800000 */
[----:B------:R-:W-:-:S04]  /*8560*/  LOP3.LUT R0, R0, 0x7f800000, RZ, 0xc0, !PT ;  /* 0x7f80000000007812 */ /* 0x000fc800078ec0ff */
[----:B------:R-:W-:-:S13]  /*8570*/  ISETP.GT.U32.AND P0, PT, R0, 0x1ffffff, PT ;  /* 0x01ffffff0000780c */ /* 0x000fda0003f04070 */
[----:B------:R-:W-:Y:S05]  /*8580*/  @P0 BRA `(.L_x_56) ;  /* 0x00000000000c0947 */ /* 0x000fea0003800000 */
[----:B------:R-:W-:-:S07]  /*8590*/  MOV R14, 0x85b0 ;  /* 0x000085b0000e7802 */ /* 0x000fce0000000f00 */
[----:B------:R-:W-:Y:S05]  /*85a0*/  CALL.REL.NOINC `($__internal_0_$__cuda_sm20_rcp_rn_f32_slowpath) ;  /* 0x0000004400c07944 */ /* 0x000fea0003c00000 */
[----:B------:R-:W-:Y:S05]  /*85b0*/  BRA `(.L_x_57) ;  /* 0x0000000000107947 */ /* 0x000fea0003800000 */
.L_x_56:
[----:B------:R-:W1:Y:S02]  /*85c0*/  MUFU.RCP R0, R3 ;  /* 0x0000000300007308 */ /* 0x000e640000001000 */
[----:B-1----:R-:W-:-:S04]  /*85d0*/  FFMA R6, R3, R0, -1 ;  /* 0xbf80000003067423 */ /* 0x002fc80000000000 */
[----:B------:R-:W-:-:S04]  /*85e0*/  FADD.FTZ R7, -R6, -RZ ;  /* 0x800000ff06077221 */ /* 0x000fc80000010100 */
[----:B------:R-:W-:-:S07]  /*85f0*/  FFMA R0, R0, R7, R0 ;  /* 0x0000000700007223 */ /* 0x000fce0000000000 */
.L_x_57:
[----:B------:R-:W-:Y:S05]  /*8600*/  BSYNC B1 ;  /* 0x0000000000017941 */ /* 0x000fea0003800000 */
.L_x_55:
[----:B------:R-:W-:Y:S01]  /*8610*/  FSETP.GEU.AND P0, PT, |R3|, 1.175494350822287508e-38, PT ;  /* 0x008000000300780b */ /* 0x000fe20003f0e200 */
[----:B------:R-:W-:-:S12]  /*8620*/  ULDC UR4, c[0x0][0x600] ;  /* 0x0001800000047ab9 */ /* 0x000fd80000000800 */
[----:B------:R-:W-:-:S04]  /*8630*/  @!P0 FMUL R3, R3, 16777216 ;  /* 0x4b80000003038820 */ /* 0x000fc80000400000 */
[----:B------:R-:W1:Y:S02]  /*8640*/  MUFU.LG2 R6, R3 ;  /* 0x0000000300067308 */ /* 0x000e640000000c00 */
[----:B-1----:R-:W-:-:S04]  /*8650*/  @!P0 FADD R6, R6, -24 ;  /* 0xc1c0000006068421 */ /* 0x002fc80000000000 */
[----:B------:R-:W-:-:S04]  /*8660*/  FMUL R11, R6, 0.69314718246459960938 ;  /* 0x3f317218060b7820 */ /* 0x000fc80000400000 */
[----:B------:R-:W-:-:S07]  /*8670*/  FFMA R11, R4, UR4, R11 ;  /* 0x00000004040b7c23 */ /* 0x000fce000800000b */
.L_x_54:
[----:B------:R-:W-:Y:S05]  /*8680*/  BSYNC B0 ;  /* 0x0000000000007941 */ /* 0x000fea0003800000 */
.L_x_53:
[----:B------:R-:W-:Y:S01]  /*8690*/  FSETP.NE.AND P0, PT, R15, -R20, PT ;  /* 0x800000140f00720b */ /* 0x000fe20003f05000 */
[----:B------:R-:W-:Y:S01]  /*86a0*/  ULDC UR4, c[0x0][0x608] ;  /* 0x0001820000047ab9 */ /* 0x000fe20000000800 */
[----:B------:R-:W-:Y:S01]  /*86b0*/  BSSY B0, `(.L_x_58) ;  /* 0x0000041000007945 */ /* 0x000fe20003800000 */
[----:B------:R-:W-:-:S04]  /*86c0*/  FMUL R0, R0, UR4 ;  /* 0x0000000400007c20 */ /* 0x000fc80008400000 */
        /* <DEDUP_REMOVED lines=40> */
[----:B------:R-:W-:Y:S06]  /*8950*/  @!P0 BRA `(.L_x_59) ;  /* 0x0000000000588947 */ /* 0x000fec0003800000 */
[----:B------:R-:W-:Y:S01]  /*8960*/  VIADD R0, R8, 0x1800000 ;  /* 0x0180000008007836 */ /* 0x000fe20000000000 */
[----:B------:R-:W-:Y:S04]  /*8970*/  BSSY B1, `(.L_x_60) ;  /* 0x000000d000017945 */ /* 0x000fe80003800000 */
[----:B------:R-:W-:-:S04]  /*8980*/  LOP3.LUT R0, R0, 0x7f800000, RZ, 0xc0, !PT ;  /* 0x7f80000000007812 */ /* 0x000fc800078ec0ff */
[----:B------:R-:W-:-:S13]  /*8990*/  ISETP.GT.U32.AND P0, PT, R0, 0x1ffffff, PT ;  /* 0x01ffffff0000780c */ /* 0x000fda0003f04070 */
[----:B------:R-:W-:Y:S05]  /*89a0*/  @P0 BRA `(.L_x_61) ;  /* 0x0000000000140947 */ /* 0x000fea0003800000 */
[----:B------:R-:W-:Y:S02]  /*89b0*/  MOV R3, R8 ;  /* 0x0000000800037202 */ /* 0x000fe40000000f00 */
[----:B------:R-:W-:-:S07]  /*89c0*/  MOV R14, 0x89e0 ;  /* 0x000089e0000e7802 */ /* 0x000fce0000000f00 */
[----:B------:R-:W-:Y:S05]  /*89d0*/  CALL.REL.NOINC `($__internal_0_$__cuda_sm20_rcp_rn_f32_slowpath) ;  /* 0x0000004000b47944 */ /* 0x000fea0003c00000 */
[----:B------:R-:W-:Y:S01]  /*89e0*/  MOV R10, R0 ;  /* 0x00000000000a7202 */ /* 0x000fe20000000f00 */
[----:B------:R-:W-:Y:S06]  /*89f0*/  BRA `(.L_x_62) ;  /* 0x0000000000107947 */ /* 0x000fec0003800000 */
.L_x_61:
[----:B------:R-:W1:Y:S02]  /*8a00*/  MUFU.RCP R3, R8 ;  /* 0x0000000800037308 */ /* 0x000e640000001000 */
[----:B-1----:R-:W-:-:S04]  /*8a10*/  FFMA R0, R8, R3, -1 ;  /* 0xbf80000008007423 */ /* 0x002fc80000000003 */
[----:B------:R-:W-:-:S04]  /*8a20*/  FADD.FTZ R0, -R0, -RZ ;  /* 0x800000ff00007221 */ /* 0x000fc80000010100 */
[----:B------:R-:W-:-:S07]  /*8a30*/  FFMA R10, R3, R0, R3 ;  /* 0x00000000030a7223 */ /* 0x000fce0000000003 */
.L_x_62:
[----:B------:R-:W-:Y:S05]  /*8a40*/  BSYNC B1 ;  /* 0x0000000000017941 */ /* 0x000fea0003800000 */
.L_x_60:
[----:B------:R-:W-:Y:S01]  /*8a50*/  FSETP.GEU.AND P0, PT, |R8|, 1.175494350822287508e-38, PT ;  /* 0x008000000800780b */ /* 0x000fe20003f0e200 */
[----:B------:R-:W-:-:S12]  /*8a60*/  ULDC UR4, c[0x0][0x600] ;  /* 0x0001800000047ab9 */ /* 0x000fd80000000800 */
[----:B------:R-:W-:-:S04]  /*8a70*/  @!P0 FMUL R8, R8, 16777216 ;  /* 0x4b80000008088820 */ /* 0x000fc80000400000 */
[----:B------:R-:W1:Y:S02]  /*8a80*/  MUFU.LG2 R0, R8 ;  /* 0x0000000800007308 */ /* 0x000e640000000c00 */
[----:B-1----:R-:W-:-:S04]  /*8a90*/  @!P0 FADD R0, R0, -24 ;  /* 0xc1c0000000008421 */ /* 0x002fc80000000000 */
[----:B------:R-:W-:-:S04]  /*8aa0*/  FMUL R0, R0, 0.69314718246459960938 ;  /* 0x3f31721800007820 */ /* 0x000fc80000400000 */
[----:B------:R-:W-:-:S07]  /*8ab0*/  FFMA R9, R5, UR4, R0 ;  /* 0x0000000405097c23 */ /* 0x000fce0008000000 */
.L_x_59:
[----:B------:R-:W-:Y:S05]  /*8ac0*/  BSYNC B0 ;  /* 0x0000000000007941 */ /* 0x000fea0003800000 */
.L_x_58:
[----:B------:R-:W-:Y:S01]  /*8ad0*/  SHF.L.U32 R0, R136, 0x1f, RZ ;  /* 0x0000001f88007819 */ /* 0x000fe200000006ff */
[----:B------:R-:W-:Y:S01]  /*8ae0*/  UISETP.NE.AND UP0, UPT, UR56, 0x1, UPT ;  /* 0x000000013800788c */ /* 0x000fe2000bf05270 */
[----:B------:R-:W-:Y:S01]  /*8af0*/  LOP3.LUT P0, RZ, R2, 0x3, RZ, 0xc0, !PT ;  /* 0x0000000302ff7812 */ /* 0x000fe2000780c0ff */
[----:B------:R-:W-:Y:S01]  /*8b00*/  UISETP.NE.AND UP1, UPT, UR56, 0x2, UPT ;  /* 0x000000023800788c */ /* 0x000fe2000bf25270 */
[----:B------:R-:W1:Y:S01]  /*8b10*/  SYNCS.PHASECHK.TRANS64.TRYWAIT P1, [UR7+0x8], R0 ;  /* 0x00000800ff0075a7 */ /* 0x000e620008020147 */
[----:B------:R-:W-:Y:S02]  /*8b20*/  ULDC UR4, c[0x0][0x608] ;  /* 0x0001820000047ab9 */ /* 0x000fe40000000800 */
[----:B------:R-:W-:-:S04]  /*8b30*/  FMUL R10, R10, UR4 ;  /* 0x000000040a0a7c20 */ /* 0x000fc80008400000 */
[-C--:B------:R-:W-:Y:S01]  /*8b40*/  FMUL R122, R122, R10.reuse ;  /* 0x0000000a7a7a7220 */ /* 0x080fe20000400000 */
[----:B------:R-:W-:Y:S01]  /*8b50*/  @!UP0 ULOP3.LUT UP2, URZ, UR53, 0x2, URZ, 0xc0, !UPT ;  /* 0x00000002353f8892 */ /* 0x000fe2000f84c03f */
[-C--:B------:R-:W-:Y:S01]  /*8b60*/  FMUL R123, R123, R10.reuse ;  /* 0x0000000a7b7b7220 */ /* 0x080fe20000400000 */
[----:B------:R-:W-:Y:S01]  /*8b70*/  @!UP0 ULOP3.LUT UR53, UR53, 0x1, URZ, 0xc0, !UPT ;  /* 0x0000000135358892 */ /* 0x000fe2000f8ec03f */
[-C--:B------:R-:W-:Y:S01]  /*8b80*/  FMUL R126, R126, R10.reuse ;  /* 0x0000000a7e7e7220 */ /* 0x080fe20000400000 */
[----:B------:R-:W-:Y:S01]  /*8b90*/  @!UP0 USEL UR4, URZ, 0x1, UP2 ;  /* 0x000000013f048887 */ /* 0x000fe20009000000 */
[-C--:B------:R-:W-:Y:S01]  /*8ba0*/  FMUL R127, R127, R10.reuse ;  /* 0x0000000a7f7f7220 */ /* 0x080fe20000400000 */
[----:B------:R-:W-:Y:S01]  /*8bb0*/  @!UP1 UIADD3 UR5, UR53, 0x1, URZ ;  /* 0x0000000135059890 */ /* 0x000fe2000fffe03f */
[-C--:B------:R-:W-:Y:S01]  /*8bc0*/  FMUL R130, R130, R10.reuse ;  /* 0x0000000a82827220 */ /* 0x080fe20000400000 */
[----:B------:R-:W-:Y:S01]  /*8bd0*/  @!UP0 ULOP3.LUT UR55, UR55, UR4, URZ, 0x3c, !UPT ;  /* 0x0000000437378292 */ /* 0x000fe2000f8e3c3f */
[-C--:B------:R-:W-:Y:S01]  /*8be0*/  FMUL R131, R131, R10.reuse ;  /* 0x0000000a83837220 */ /* 0x080fe20000400000 */
[----:B------:R-:W-:Y:S01]  /*8bf0*/  @!UP1 UISETP.GT.U32.AND UP2, UPT, UR5, 0x1, UPT ;  /* 0x000000010500988c */ /* 0x000fe2000bf44070 */
[-C--:B------:R-:W-:Y:S01]  /*8c00*/  FMUL R134, R134, R10.reuse ;  /* 0x0000000a86867220 */ /* 0x080fe20000400000 */
[----:B------:R-:W-:Y:S01]  /*8c10*/  @!UP1 ULOP3.LUT UR53, UR53, 0x1, URZ, 0xc, !UPT ;  /* 0x0000000135359892 */ /* 0x000fe2000f8e0c3f */
[-C--:B------:R-:W-:Y:S01]  /*8c20*/  FMUL R135, R135, R10.reuse ;  /* 0x0000000a87877220 */ /* 0x080fe20000400000 */
[----:B------:R-:W-:Y:S01]  /*8c30*/  @!UP1 USEL UR4, URZ, 0x1, !UP2 ;  /* 0x000000013f049887 */ /* 0x000fe2000d000000 */
[-C--:B------:R-:W-:Y:S01]  /*8c40*/  FMUL R106, R106, R10.reuse ;  /* 0x0000000a6a6a7220 */ /* 0x080fe20000400000 */
[-C--:B------:R-:W-:Y:S01]  /*8c50*/  FMUL R107, R107, R10.reuse ;  /* 0x0000000a6b6b7220 */ /* 0x080fe20000400000 */
[-C--:B------:R-:W-:Y:S01]  /*8c60*/  FMUL R110, R110, R10.reuse ;  /* 0x0000000a6e6e7220 */ /* 0x080fe20000400000 */
[----:B------:R-:W-:Y:S01]  /*8c70*/  @!UP1 ULOP3.LUT UR55, UR55, UR4, URZ, 0x3c, !UPT ;  /* 0x0000000437379292 */ /* 0x000fe2000f8e3c3f */
        /* <DEDUP_REMOVED lines=13> */
[----:B-1----:R-:W-:Y:S06]  /*8d50*/  @!P1 BRA `(.L_x_63) ;  /* 0x0000003800dc9947 */ /* 0x002fec0003800000 */
.L_x_134:
[----:B------:R-:W-:Y:S04]  /*8d60*/  BSSY B0, `(.L_x_64) ;  /* 0x000001c000007945 */ /* 0x000fe80003800000 */
[----:B------:R-:W-:Y:S05]  /*8d70*/  @P0 BRA `(.L_x_65) ;  /* 0x0000000000680947 */ /* 0x000fea0003800000 */
[----:B------:R-:W2:Y:S01]  /*8d80*/  LDC.64 R6, c[0x0][0x688] ;  /* 0x0001a200ff067b82 */ /* 0x000ea20000000a00 */
[----:B-1----:R-:W-:Y:S01]  /*8d90*/  LOP3.LUT R0, R2, 0x60, RZ, 0xc0, !PT ;  /* 0x0000006002007812 */ /* 0x002fe200078ec0ff */
[----:B------:R-:W-:Y:S01]  /*8da0*/  UIADD3 UR4, -UR54, URZ, URZ ;  /* 0x0000003f36047290 */ /* 0x000fe2000fffe13f */
[----:B------:R-:W-:Y:S01]  /*8db0*/  SHF.R.U32.HI R4, RZ, 0x2, R2 ;  /* 0x00000002ff047819 */ /* 0x000fe20000011602 */
[----:B------:R-:W-:Y:S01]  /*8dc0*/  ULDC UR5, c[0x0][0xa10] ;  /* 0x0002840000057ab9 */ /* 0x000fe20000000800 */
[----:B------:R-:W-:Y:S01]  /*8dd0*/  SHF.R.U32.HI R0, RZ, 0x5, R0 ;  /* 0x00000005ff007819 */ /* 0x000fe20000011600 */
[----:B------:R-:W-:Y:S01]  /*8de0*/  UIMAD UR4, UR5, UR4, UR57 ;  /* 0x00000004050472a4 */ /* 0x000fe2000f8e0239 */
[----:B------:R-:W-:Y:S01]  /*8df0*/  LOP3.LUT R4, R4, 0x7, RZ, 0xc0, !PT ;  /* 0x0000000704047812 */ /* 0x000fe200078ec0ff */
[----:B------:R-:W-:Y:S01]  /*8e00*/  IMAD.SHL.U32 R3, R16, 0x40, RZ ;  /* 0x0000004010037824 */ /* 0x000fe200078e00ff */
[----:B------:R-:W-:Y:S01]  /*8e10*/  SHF.L.U32 R5, R0, 0x4, RZ ;  /* 0x0000000400057819 */ /* 0x000fe200000006ff */
[----:B------:R-:W-:-:S03]  /*8e20*/  ULDC.64 UR6, c[0x0][0x208] ;  /* 0x0000820000067ab9 */ /* 0x000fc60000000a00 */
[----:B------:R-:W-:-:S04]  /*8e30*/  LOP3.LUT R4, R5, 0xfffffff0, R4, 0xe2, !PT ;  /* 0xfffffff005047812 */ /* 0x000fc800078ee204 */
[----:B------:R-:W-:Y:S01]  /*8e40*/  IADD3 R5, R3, R4, RZ ;  /* 0x0000000403057210 */ /* 0x000fe20007ffe0ff */
[----:B--2---:R-:W-:Y:S01]  /*8e50*/  IMAD R0, R6, UR4, R3 ;  /* 0x0000000406007c24 */ /* 0x004fe2000f8e0203 */
[----:B------:R-:W-:-:S03]  /*8e60*/  ULDC UR4, c[0x0][0x288] ;  /* 0x0000a20000047ab9 */ /* 0x000fc60000000800 */
[C---:B------:R-:W-:Y:S01]  /*8e70*/  VIADD R6, R5.reuse, 0x8 ;  /* 0x0000000805067836 */ /* 0x040fe20000000000 */
[----:B------:R-:W-:Y:S01]  /*8e80*/  ISETP.GE.U32.AND P0, PT, R5, UR4, PT ;  /* 0x0000000405007c0c */ /* 0x000fe2000bf06070 */
[----:B------:R-:W-:-:S03]  /*8e90*/  IMAD R3, R7, UR36, R0 ;  /* 0x0000002407037c24 */ /* 0x000fc6000f8e0200 */
[----:B------:R-:W-:Y:S01]  /*8ea0*/  ISETP.GE.U32.AND P1, PT, R6, UR4, PT ;  /* 0x0000000406007c0c */ /* 0x000fe2000bf26070 */
[----:B------:R-:W-:Y:S01]  /*8eb0*/  ULDC.64 UR4, c[0x0][0x680] ;  /* 0x0001a00000047ab9 */ /* 0x000fe20000000a00 */
[----:B------:R-:W-:-:S04]  /*8ec0*/  IADD3 R0, P2, R4, R3, RZ ;  /* 0x0000000304007210 */ /* 0x000fc80007f5e0ff */
[----:B------:R-:W-:Y:S02]  /*8ed0*/  LEA.HI.X.SX32 R3, R3, RZ, 0x1, P2 ;  /* 0x000000ff03037211 */ /* 0x000fe400010f0eff */
[----:B------:R-:W-:-:S04]  /*8ee0*/  LEA R4, P2, R0, UR4, 0x2 ;  /* 0x0000000400047c11 */ /* 0x000fc8000f8410ff */
[----:B------:R-:W-:-:S05]  /*8ef0*/  LEA.HI.X R5, R0, UR5, R3, 0x2, P2 ;  /* 0x0000000500057c11 */ /* 0x000fca00090f1403 */
[----:B------:R2:W-:Y:S04]  /*8f00*/  @!P0 STG.E desc[UR6][R4.64], R11 ;  /* 0x0000000b04008986 */ /* 0x0005e8000c101906 */
[----:B------:R2:W-:Y:S02]  /*8f10*/  @!P1 STG.E desc[UR6][R4.64+0x20], R9 ;  /* 0x0000200904009986 */ /* 0x0005e4000c101906 */
.L_x_65:
[----:B------:R-:W-:Y:S05]  /*8f20*/  BSYNC B0 ;  /* 0x0000000000007941 */ /* 0x000fea0003800000 */
.L_x_64:
[----:B------:R-:W-:Y:S01]  /*8f30*/  ULDC.64 UR4, c[0x0][0x730] ;  /* 0x0001cc0000047ab9 */ /* 0x000fe20000000a00 */
[-C--:B------:R-:W-:Y:S01]  /*8f40*/  FMUL R40, R74, R10.reuse ;  /* 0x0000000a4a287220 */ /* 0x080fe20000400000 */
[----:B------:R-:W-:Y:S01]  /*8f50*/  ISETP.NE.U32.AND P0, PT, RZ, UR4, PT ;  /* 0x00000004ff007c0c */ /* 0x000fe2000bf05070 */
[-C--:B------:R-:W-:Y:S01]  /*8f60*/  FMUL R37, R75, R10.reuse ;  /* 0x0000000a4b257220 */ /* 0x080fe20000400000 */
[-C--:B------:R-:W-:Y:S01]  /*8f70*/  FMUL R42, R78, R10.reuse ;  /* 0x0000000a4e2a7220 */ /* 0x080fe20000400000 */
[-C--:B------:R-:W-:Y:S01]  /*8f80*/  FMUL R39, R79, R10.reuse ;  /* 0x0000000a4f277220 */ /* 0x080fe20000400000 */
[----:B------:R-:W-:Y:S01]  /*8f90*/  ISETP.NE.AND.EX P0, PT, RZ, UR5, PT, P0 ;  /* 0x00000005ff007c0c */ /* 0x000fe2000bf05300 */
        /* <DEDUP_REMOVED lines=12> */
[----:B------:R-:W-:Y:S06]  /*9060*/  @P0 BRA `(.L_x_66) ;  /* 0x0000000000280947 */ /* 0x000fec0003800000 */
[----:B------:R-:W-:Y:S02]  /*9070*/  ULDC.64 UR4, c[0x0][0x728] ;  /* 0x0001ca0000047ab9 */ /* 0x000fe40000000a00 */
[----:B------:R-:W-:-:S04]  /*9080*/  ISETP.NE.U32.AND P0, PT, RZ, UR4, PT ;  /* 0x00000004ff007c0c */ /* 0x000fc8000bf05070 */
[----:B------:R-:W-:-:S13]  /*9090*/  ISETP.NE.AND.EX P0, PT, RZ, UR5, PT, P0 ;  /* 0x00000005ff007c0c */ /* 0x000fda000bf05300 */
[----:B------:R-:W-:Y:S05]  /*90a0*/  @!P0 BRA `(.L_x_67) ;  /* 0x0000000000108947 */ /* 0x000fea0003800000 */
[----:B--2---:R-:W2:Y:S01]  /*90b0*/  LDC.64 R4, c[0x0][0x728] ;  /* 0x0001ca00ff047b82 */ /* 0x004ea20000000a00 */
[----:B------:R-:W-:Y:S02]  /*90c0*/  ULDC.64 UR4, c[0x0][0x208] ;  /* 0x0000820000047ab9 */ /* 0x000fe40000000a00 */
[----:B--2---:R3:W5:Y:S01]  /*90d0*/  LDG.E R22, desc[UR4][R4.64] ;  /* 0x0000000404167981 */ /* 0x004762000c1e1900 */
[----:B------:R-:W-:Y:S05]  /*90e0*/  BRA `(.L_x_66) ;  /* 0x0000000000087947 */ /* 0x000fea0003800000 */
.L_x_67:
[----:B------:R-:W-:Y:S02]  /*90f0*/  ULDC UR4, c[0x0][0x720] ;  /* 0x0001c80000047ab9 */ /* 0x000fe40000000800 */
[----:B------:R-:W-:-:S07]  /*9100*/  MOV R22, UR4 ;  /* 0x0000000400167c02 */ /* 0x000fce0008000f00 */
.L_x_66:
[----:B-1----:R-:W-:-:S04]  /*9110*/  MOV R0, RZ ;  /* 0x000000ff00007202 */ /* 0x002fc80000000f00 */
[----:B------:R-:W-:-:S13]  /*9120*/  LOP3.LUT P0, RZ, R0, 0x1bf, RZ, 0xc0, !PT ;  /* 0x000001bf00ff7812 */ /* 0x000fda000780c0ff */
[----:B------:R-:W-:Y:S05]  /*9130*/  @!P0 BRA `(.L_x_68) ;  /* 0x0000000000408947 */ /* 0x000fea0003800000 */
[----:B------:R-:W-:Y:S01]  /*9140*/  MOV R0, 0x0 ;  /* 0x0000000000007802 */ /* 0x000fe20000000f00 */
[----:B------:R-:W-:Y:S01]  /*9150*/  ULDC.64 UR4, c[0x4][0x70] ;  /* 0x01001c0000047ab9 */ /* 0x000fe20000000a00 */
[----:B------:R-:W-:Y:S01]  /*9160*/  ULDC.64 UR6, c[0x4][0x8] ;  /* 0x0100020000067ab9 */ /* 0x000fe20000000a00 */
[----:B--23--:R-:W-:Y:S01]  /*9170*/  MOV R4, UR4 ;  /* 0x0000000400047c02 */ /* 0x00cfe20008000f00 */
[----:B------:R1:W2:Y:S01]  /*9180*/  LDC.64 R14, c[0x4][R0] ;  /* 0x01000000000e7b82 */ /* 0x0002a20000000a00 */
[----:B------:R-:W-:Y:S01]  /*9190*/  IMAD.U32 R5, RZ, RZ, UR5 ;  /* 0x00000005ff057e24 */ /* 0x000fe2000f8e00ff */
[----:B------:R-:W-:Y:S01]  /*91a0*/  ULDC.64 UR4, c[0x4][0x78] ;  /* 0x01001e0000047ab9 */ /* 0x000fe20000000a00 */
[----:B------:R-:W-:Y:S01]  /*91b0*/  IMAD.U32 R10, RZ, RZ, UR6 ;  /* 0x00000006ff0a7e24 */ /* 0x000fe2000f8e00ff */
[----:B------:R-:W-:Y:S01]  /*91c0*/  MOV R6, UR4 ;  /* 0x0000000400067c02 */ /* 0x000fe20008000f00 */
[----:B------:R-:W-:Y:S01]  /*91d0*/  IMAD.MOV.U32 R12, RZ, RZ, 0x1 ;  /* 0x00000001ff0c7424 */ /* 0x000fe200078e00ff */
[----:B------:R-:W-:-:S02]  /*91e0*/  MOV R7, UR5 ;  /* 0x0000000500077c02 */ /* 0x000fc40008000f00 */
[----:B------:R-:W-:Y:S02]  /*91f0*/  MOV R11, UR7 ;  /* 0x00000007000b7c02 */ /* 0x000fe40008000f00 */
[----:B------:R-:W-:Y:S02]  /*9200*/  MOV R8, 0x70 ;  /* 0x0000007000087802 */ /* 0x000fe40000000f00 */
[----:B-1----:R-:W-:-:S07]  /*9210*/  MOV R13, RZ ;  /* 0x000000ff000d7202 */ /* 0x002fce0000000f00 */
[----:B------:R-:W-:-:S07]  /*9220*/  LEPC R20, `(.L_x_68) ;  /* 0x000000001014794e */ /* 0x000fce0000000000 */
[----:B--2--5:R-:W-:Y:S05]  /*9230*/  CALL.ABS.NOINC R14 ;  /* 0x000000000e007343 */ /* 0x024fea0003c00000 */
.L_x_68:
[----:B------:R-:W-:Y:S01]  /*9240*/  MOV R28, UR38 ;  /* 0x00000026001c7c02 */ /* 0x000fe20008000f00 */
[----:B------:R-:W-:-:S04]  /*9250*/  IMAD.U32 R3, RZ, RZ, UR56 ;  /* 0x00000038ff037e24 */ /* 0x000fc8000f8e00ff */
[----:B------:R-:W-:-:S05]  /*9260*/  IMAD R28, R3, 0x2200, R28 ;  /* 0x00002200031c7824 */ /* 0x000fca00078e021c */
[----:B------:R-:W-:-:S04]  /*9270*/  IADD3 R24, R28, 0x20e00, RZ ;  /* 0x00020e001c187810 */ /* 0x000fc80007ffe0ff */
        /* <DEDUP_REMOVED lines=9> */
[----:B------:R-:W-:Y:S01]  /*9310*/  MOV R6, UR6 ;  /* 0x0000000600067c02 */ /* 0x000fe20008000f00 */
[----:B------:R-:W-:Y:S01]  /*9320*/  IMAD.U32 R10, RZ, RZ, UR4 ;  /* 0x00000004ff0a7e24 */ /* 0x000fe2000f8e00ff */
[----:B------:R-:W-:Y:S01]  /*9330*/  MOV R7, UR7 ;  /* 0x0000000700077c02 */ /* 0x000fe20008000f00 */
[----:B------:R-:W-:Y:S01]  /*9340*/  IMAD.MOV.U32 R12, RZ, RZ, 0x1 ;  /* 0x00000001ff0c7424 */ /* 0x000fe200078e00ff */
[----:B------:R-:W-:-:S02]  /*9350*/  MOV R11, UR5 ;  /* 0x00000005000b7c02 */ /* 0x000fc40008000f00 */
[----:B------:R-:W-:Y:S02]  /*9360*/  MOV R8, 0x70 ;  /* 0x0000007000087802 */ /* 0x000fe40000000f00 */
[----:B-1----:R-:W-:-:S07]  /*9370*/  MOV R13, RZ ;  /* 0x000000ff000d7202 */ /* 0x002fce0000000f00 */
[----:B------:R-:W-:-:S07]  /*9380*/  LEPC R20, `(.L_x_69) ;  /* 0x000000001014794e */ /* 0x000fce0000000000 */
[----:B--2--5:R-:W-:Y:S05]  /*9390*/  CALL.ABS.NOINC R14 ;  /* 0x000000000e007343 */ /* 0x024fea0003c00000 */
.L_x_69:
[C---:B------:R-:W-:Y:S01]  /*93a0*/  SHF.L.U32 R0, R2.reuse, 0x4, RZ ;  /* 0x0000000402007819 */ /* 0x040fe200000006ff */
[----:B------:R-:W-:Y:S01]  /*93b0*/  IMAD.SHL.U32 R3, R2, 0x20, RZ ;  /* 0x0000002002037824 */ /* 0x000fe200078e00ff */
[----:B------:R-:W-:Y:S01]  /*93c0*/  ULDC.64 UR4, c[0x0][0x730] ;  /* 0x0001cc0000047ab9 */ /* 0x000fe20000000a00 */
[----:B--23--:R-:W-:Y:S02]  /*93d0*/  SHF.R.U32.HI R5, RZ, 0x1, R2 ;  /* 0x00000001ff057819 */ /* 0x00cfe40000011602 */
[----:B------:R-:W-:Y:S02]  /*93e0*/  LOP3.LUT R0, R0, 0x600, RZ, 0xc0, !PT ;  /* 0x0000060000007812 */ /* 0x000fe400078ec0ff */
[----:B------:R-:W-:Y:S02]  /*93f0*/  LOP3.LUT R4, R3, 0xc0, RZ, 0xc0, !PT ;  /* 0x000000c003047812 */ /* 0x000fe400078ec0ff */
[--C-:B------:R-:W-:Y:S02]  /*9400*/  LOP3.LUT R0, R0, 0x20, R3.reuse, 0xf8, !PT ;  /* 0x0000002000007812 */ /* 0x100fe400078ef803 */
[----:B------:R-:W-:Y:S01]  /*9410*/  ISETP.NE.U32.AND P0, PT, RZ, UR4, PT ;  /* 0x00000004ff007c0c */ /* 0x000fe2000bf05070 */
[----:B------:R-:W-:Y:S01]  /*9420*/  ULDC UR4, c[0x0][0x720] ;  /* 0x0001c80000047ab9 */ /* 0x000fe20000000800 */
[----:B------:R-:W-:-:S02]  /*9430*/  LOP3.LUT R3, R0, 0x100, R3, 0xf8, !PT ;  /* 0x0000010000037812 */ /* 0x000fc400078ef803 */
[----:B------:R-:W-:Y:S02]  /*9440*/  LOP3.LUT R0, R2, 0x7f, RZ, 0xc0, !PT ;  /* 0x0000007f02007812 */ /* 0x000fe400078ec0ff */
[----:B------:R-:W-:Y:S02]  /*9450*/  LOP3.LUT R4, R4, 0x8, R5, 0xf8, !PT ;  /* 0x0000000804047812 */ /* 0x000fe400078ef805 */
[----:B------:R-:W-:Y:S02]  /*9460*/  IADD3 R0, R0, 0x1f, RZ ;  /* 0x0000001f00007810 */ /* 0x000fe40007ffe0ff */
[----:B------:R-:W-:Y:S02]  /*9470*/  SHF.L.U32 R5, R2, 0x2, RZ ;  /* 0x0000000202057819 */ /* 0x000fe400000006ff */
[----:B------:R-:W-:Y:S02]  /*9480*/  ISETP.NE.AND.EX P0, PT, RZ, UR5, PT, P0 ;  /* 0x00000005ff007c0c */ /* 0x000fe4000bf05300 */
[----:B------:R-:W-:-:S02]  /*9490*/  ISETP.GT.U32.AND P1, PT, R0, 0x3e, PT ;  /* 0x0000003e0000780c */ /* 0x000fc40003f24070 */
[----:B------:R-:W-:Y:S02]  /*94a0*/  LOP3.LUT R4, R4, 0x18, R5, 0x78, !PT ;  /* 0x0000001804047812 */ /* 0x000fe400078e7805 */
[----:B-----5:R-:W-:Y:S02]  /*94b0*/  FSEL R21, R22, UR4, !P0 ;  /* 0x0000000416157c08 */ /* 0x020fe4000c000000 */
[----:B------:R-:W-:Y:S02]  /*94c0*/  LOP3.LUT R3, R3, R4, RZ, 0xfc, !PT ;  /* 0x0000000403037212 */ /* 0x000fe400078efcff */
[----:B------:R-:W-:Y:S01]  /*94d0*/  LOP3.LUT P0, RZ, R2, 0x4, RZ, 0xc0, !PT ;  /* 0x0000000402ff7812 */ /* 0x000fe2000780c0ff */
        /* <DEDUP_REMOVED lines=80> */
[----:B------:R-:W-:Y:S01]  /*99e0*/  IMAD.MOV.U32 R21, RZ, RZ, 0x20 ;  /* 0x00000020ff157424 */ /* 0x000fe200078e00ff */
[----:B------:R-:W-:-:S02]  /*99f0*/  F2FP.BF16.F32.PACK_AB R5, R0, R5 ;  /* 0x000000050005723e */ /* 0x000fc400000010ff */
[----:B------:R-:W-:Y:S02]  /*9a00*/  F2FP.BF16.F32.PACK_AB R7, R8, R7 ;  /* 0x000000070807723e */ /* 0x000fe400000010ff */
[----:B------:R-:W-:Y:S02]  /*9a10*/  F2FP.BF16.F32.PACK_AB R9, R10, R9 ;  /* 0x000000090a09723e */ /* 0x000fe400000010ff */
[----:B------:R-:W-:Y:S02]  /*9a20*/  F2FP.BF16.F32.PACK_AB R4, R121, R4 ;  /* 0x000000047904723e */ /* 0x000fe400000010ff */
[----:B------:R-:W-:Y:S02]  /*9a30*/  F2FP.BF16.F32.PACK_AB R6, R125, R6 ;  /* 0x000000067d06723e */ /* 0x000fe400000010ff */
[----:B------:R-:W-:Y:S02]  /*9a40*/  F2FP.BF16.F32.PACK_AB R8, R129, R128 ;  /* 0x000000808108723e */ /* 0x000fe400000010ff */
[----:B------:R-:W-:-:S02]  /*9a50*/  F2FP.BF16.F32.PACK_AB R10, R133, R132 ;  /* 0x00000084850a723e */ /* 0x000fc400000010ff */
[----:B------:R-:W-:Y:S02]  /*9a60*/  F2FP.BF16.F32.PACK_AB R11, R12, R11 ;  /* 0x0000000b0c0b723e */ /* 0x000fe400000010ff */
[----:B------:R-:W-:Y:S02]  /*9a70*/  SEL R21, R21, 0xffffffe0, !P0 ;  /* 0xffffffe015157807 */ /* 0x000fe40004000000 */
[C---:B------:R-:W-:Y:S02]  /*9a80*/  LEA R0, R3.reuse, R24, 0x1 ;  /* 0x0000001803007211 */ /* 0x040fe400078e08ff */
[----:B------:R-:W-:Y:S01]  /*9a90*/  LEA R53, R3, R28, 0x1 ;  /* 0x0000001c03357211 */ /* 0x000fe200078e08ff */
[----:B------:R-:W-:Y:S06]  /*9aa0*/  @P1 BRA `(.L_x_70) ;  /* 0x0000000000041947 */ /* 0x000fec0003800000 */
[----:B------:R-:W-:-:S04]  /*9ab0*/  DEPBAR.LE SB0, 0x1 ;  /* 0x000080400000791a */ /* 0x000fc80000000000 */
.L_x_70:
[----:B------:R-:W-:Y:S05]  /*9ac0*/  WARPSYNC.ALL ;  /* 0x0000000000007948 */ /* 0x000fea0003800000 */
[----:B------:R-:W-:Y:S01]  /*9ad0*/  BAR.SYNC.DEFER_BLOCKING 0x1, 0x80 ;  /* 0x0042000000007b1d */ /* 0x000fe20000010000 */
[----:B------:R-:W-:Y:S01]  /*9ae0*/  IMAD.IADD R3, R0, 0x1, R21 ;  /* 0x0000000100037824 */ /* 0x000fe200078e0215 */
[----:B------:R-:W-:Y:S02]  /*9af0*/  F2FP.BF16.F32.PACK_AB R13, R13, R14 ;  /* 0x0000000e0d0d723e */ /* 0x000fe400000010ff */
[----:B------:R-:W-:Y:S02]  /*9b00*/  F2FP.BF16.F32.PACK_AB R25, R25, R26 ;  /* 0x0000001a1919723e */ /* 0x000fe400000010ff */
[----:B------:R-:W-:Y:S01]  /*9b10*/  BSSY B0, `(.L_x_71) ;  /* 0x000001f000007945 */ /* 0x000fe20003800000 */
[----:B------:R-:W-:-:S02]  /*9b20*/  F2FP.BF16.F32.PACK_AB R12, R105, R104 ;  /* 0x00000068690c723e */ /* 0x000fc400000010ff */
[----:B------:R-:W-:Y:S02]  /*9b30*/  F2FP.BF16.F32.PACK_AB R14, R109, R108 ;  /* 0x0000006c6d0e723e */ /* 0x000fe400000010ff */
[----:B------:R-:W-:Y:S02]  /*9b40*/  F2FP.BF16.F32.PACK_AB R15, R15, R20 ;  /* 0x000000140f0f723e */ /* 0x000fe400000010ff */
[----:B------:R-:W-:Y:S02]  /*9b50*/  F2FP.BF16.F32.PACK_AB R24, R113, R112 ;  /* 0x000000707118723e */ /* 0x000fe400000010ff */
[----:B------:R-:W-:Y:S02]  /*9b60*/  F2FP.BF16.F32.PACK_AB R26, R117, R116 ;  /* 0x00000074751a723e */ /* 0x000fe400000010ff */
[----:B------:R-:W-:Y:S02]  /*9b70*/  F2FP.BF16.F32.PACK_AB R27, R27, R30 ;  /* 0x0000001e1b1b723e */ /* 0x000fe400000010ff */
[----:B------:R-:W-:Y:S01]  /*9b80*/  IADD3 R21, R21, 0x1000, R0 ;  /* 0x0000100015157810 */ /* 0x000fe20007ffe000 */
[----:B------:R1:W-:Y:S04]  /*9b90*/  STSM.16.M88.4 [R53+0x20e00], R4 ;  /* 0x020e000435007844 */ /* 0x0003e80000000200 */
[----:B------:R1:W-:Y:S01]  /*9ba0*/  STSM.16.M88.4 [R3], R8 ;  /* 0x0000000803007844 */ /* 0x0003e20000000200 */
[----:B------:R-:W-:Y:S01]  /*9bb0*/  @!PT LDS RZ, [RZ] ;  /* 0x00000000fffff984 */ /* 0x000fe20000000800 */
[----:B------:R-:W-:Y:S01]  /*9bc0*/  @!PT LDS RZ, [RZ] ;  /* 0x00000000fffff984 */ /* 0x000fe20000000800 */
[----:B------:R-:W-:Y:S01]  /*9bd0*/  @!PT LDS RZ, [RZ] ;  /* 0x00000000fffff984 */ /* 0x000fe20000000800 */
[----:B------:R-:W-:Y:S01]  /*9be0*/  @!PT LDS RZ, [RZ] ;  /* 0x00000000fffff984 */ /* 0x000fe20000000800 */
[----:B------:R2:W-:Y:S06]  /*9bf0*/  MEMBAR.ALL.CTA ;  /* 0x0000000000007992 */ /* 0x0005ec0000008000 */
[----:B--2---:R-:W2:Y:S02]  /*9c00*/  FENCE.VIEW.ASYNC.S ;  /* 0x00000000000073c6 */ /* 0x004ea40000000000 */
[----:B--2---:R-:W-:Y:S06]  /*9c10*/  BAR.SYNC.DEFER_BLOCKING 0x1, 0x80 ;  /* 0x0042000000007b1d */ /* 0x004fec0000010000 */
[----:B------:R-:W-:Y:S05]  /*9c20*/  @P1 BRA `(.L_x_72) ;  /* 0x0000000000341947 */ /* 0x000fea0003800000 */
[----:B------:R-:W-:Y:S01]  /*9c30*/  R2UR UR34, R16 ;  /* 0x00000000102272ca */ /* 0x000fe200000e0000 */
[----:B------:R-:W-:Y:S01]  /*9c40*/  UIADD3 UR35, -UR54, URZ, URZ ;  /* 0x0000003f36237290 */ /* 0x000fe2000fffe13f */
[----:B------:R-:W-:Y:S01]  /*9c50*/  R2UR UR32, R28 ;  /* 0x000000001c2072ca */ /* 0x000fe200000e0000 */
[----:B------:R-:W-:Y:S01]  /*9c60*/  UIADD3 UR6, UP0, UR60, 0x670, URZ ;  /* 0x000006703c067890 */ /* 0x000fe2000ff1e03f */
[----:B------:R-:W-:Y:S01]  /*9c70*/  ULDC UR4, c[0x0][0xa10] ;  /* 0x0002840000047ab9 */ /* 0x000fe20000000800 */
[----:B------:R-:W-:Y:S01]  /*9c80*/  UMOV UR33, URZ ;  /* 0x0000003f00217c82 */ /* 0x000fe20008000000 */
[----:B------:R-:W-:Y:S02]  /*9c90*/  UIMAD UR35, UR4, UR35, UR57 ;  /* 0x00000023042372a4 */ /* 0x000fe4000f8e0239 */
[----:B------:R-:W-:-:S05]  /*9ca0*/  UIADD3.X UR7, URZ, UR61, URZ, UP0, !UPT ;  /* 0x0000003d3f077290 */ /* 0x000fca00087fe43f */
[----:B------:R-:W-:Y:S02]  /*9cb0*/  USHF.L.U32 UR34, UR34, 0x6, URZ ;  /* 0x0000000622227899 */ /* 0x000fe4000800063f */
[----:B------:R-:W-:-:S09]  /*9cc0*/  UIADD3 UR32, UR32, 0x20e00, URZ ;  /* 0x00020e0020207890 */ /* 0x000fd2000fffe03f */
[----:B------:R2:W-:Y:S01]  /*9cd0*/  UTMASTG.4D [UR32], [UR6] ;  /* 0x00000020060073b5 */ /* 0x0005e20008018000 */
[----:B------:R0:W-:Y:S01]  /*9ce0*/  UTMACMDFLUSH ;  /* 0x00000000000079b7 */ /* 0x0001e20000000000 */
[----:B--2---:R-:W-:-:S04]  /*9cf0*/  DEPBAR.LE SB0, 0x1 ;  /* 0x000080400000791a */ /* 0x004fc80000000000 */
.L_x_72:
[----:B------:R-:W-:Y:S05]  /*9d00*/  BSYNC B0 ;  /* 0x0000000000007941 */ /* 0x000fea0003800000 */
.L_x_71:
[----:B------:R-:W-:Y:S01]  /*9d10*/  BAR.SYNC.DEFER_BLOCKING 0x1, 0x80 ;  /* 0x0042000000007b1d */ /* 0x000fe20000010000 */
[----:B-1----:R-:W-:Y:S02]  /*9d20*/  F2FP.BF16.F32.PACK_AB R5, R29, R32 ;  /* 0x000000201d05723e */ /* 0x002fe400000010ff */
[----:B------:R-:W-:Y:S02]  /*9d30*/  F2FP.BF16.F32.PACK_AB R7, R31, R34 ;  /* 0x000000221f07723e */ /* 0x000fe400000010ff */
[----:B------:R-:W-:Y:S01]  /*9d40*/  F2FP.BF16.F32.PACK_AB R4, R89, R88 ;  /* 0x000000585904723e */ /* 0x000fe200000010ff */
[----:B------:R-:W-:Y:S01]  /*9d50*/  BSSY B0, `(.L_x_73) ;  /* 0x000001e000007945 */ /* 0x000fe20003800000 */
[----:B------:R-:W-:Y:S02]  /*9d60*/  F2FP.BF16.F32.PACK_AB R6, R93, R92 ;  /* 0x0000005c5d06723e */ /* 0x000fe400000010ff */
[----:B------:R-:W-:Y:S02]  /*9d70*/  F2FP.BF16.F32.PACK_AB R32, R97, R96 ;  /* 0x000000606120723e */ /* 0x000fe400000010ff */
[----:B------:R-:W-:-:S02]  /*9d80*/  F2FP.BF16.F32.PACK_AB R33, R33, R36 ;  /* 0x000000242121723e */ /* 0x000fc400000010ff */
[----:B------:R-:W-:Y:S02]  /*9d90*/  F2FP.BF16.F32.PACK_AB R34, R101, R100 ;  /* 0x000000646522723e */ /* 0x000fe400000010ff */
[----:B------:R-:W-:Y:S01]  /*9da0*/  F2FP.BF16.F32.PACK_AB R35, R35, R38 ;  /* 0x000000262323723e */ /* 0x000fe200000010ff */
        /* <DEDUP_REMOVED lines=15> */
[----:B------:R-:W-:Y:S01]  /*9ea0*/  UMOV UR9, 0x20 ;  /* 0x0000002000097882 */ /* 0x000fe20000000000 */
[----:B------:R-:W-:Y:S02]  /*9eb0*/  UIMAD UR11, UR4, UR11, UR57 ;  /* 0x0000000b040b72a4 */ /* 0x000fe4000f8e0239 */
[----:B------:R-:W-:Y:S01]  /*9ec0*/  UIADD3.X UR7, URZ, UR61, URZ, UP0, !UPT ;  /* 0x0000003d3f077290 */ /* 0x000fe200087fe43f */
[----:B------:R-:W-:-:S04]  /*9ed0*/  UMOV UR12, UR36 ;  /* 0x00000024000c7c82 */ /* 0x000fc80008000000 */
[----:B------:R-:W-:Y:S02]  /*9ee0*/  USHF.L.U32 UR10, UR10, 0x6, URZ ;  /* 0x000000060a0a7899 */ /* 0x000fe4000800063f */
[----:B------:R-:W-:-:S09]  /*9ef0*/  UIADD3 UR8, UR8, 0x21e00, URZ ;  /* 0x00021e0008087890 */ /* 0x000fd2000fffe03f */
[----:B------:R2:W-:Y:S01]  /*9f00*/  UTMASTG.4D [UR8], [UR6] ;  /* 0x00000008060073b5 */ /* 0x0005e20008018000 */
[----:B------:R0:W-:Y:S01]  /*9f10*/  UTMACMDFLUSH ;  /* 0x00000000000079b7 */ /* 0x0001e20000000000 */
[----:B--2---:R-:W-:-:S04]  /*9f20*/  DEPBAR.LE SB0, 0x1 ;  /* 0x000080400000791a */ /* 0x004fc80000000000 */
.L_x_74:
[----:B------:R-:W-:Y:S05]  /*9f30*/  BSYNC B0 ;  /* 0x0000000000007941 */ /* 0x000fea0003800000 */
.L_x_73:
[----:B------:R-:W-:Y:S01]  /*9f40*/  BAR.SYNC.DEFER_BLOCKING 0x1, 0x80 ;  /* 0x0042000000007b1d */ /* 0x000fe20000010000 */
[----:B------:R-:W-:Y:S02]  /*9f50*/  F2FP.BF16.F32.PACK_AB R37, R37, R40 ;  /* 0x000000282525723e */ /* 0x000fe400000010ff */
        /* <DEDUP_REMOVED lines=8> */
[----:B------:R2:W-:Y:S04]  /*9fe0*/  STSM.16.M88.4 [R0], R4 ;  /* 0x0000000400007844 */ /* 0x0005e80000000200 */
[----:B------:R2:W-:Y:S01]  /*9ff0*/  STSM.16.M88.4 [R3], R32 ;  /* 0x0000002003007844 */ /* 0x0005e20000000200 */
[----:B------:R-:W-:Y:S01]  /*a000*/  @!PT LDS RZ, [RZ] ;  /* 0x00000000fffff984 */ /* 0x000fe20000000800 */
[----:B------:R-:W-:Y:S01]  /*a010*/  @!PT LDS RZ, [RZ] ;  /* 0x00000000fffff984 */ /* 0x000fe20000000800 */
[----:B------:R-:W-:Y:S01]  /*a020*/  @!PT LDS RZ, [RZ] ;  /* 0x00000000fffff984 */ /* 0x000fe20000000800 */
[----:B------:R-:W-:Y:S01]  /*a030*/  @!PT LDS RZ, [RZ] ;  /* 0x00000000fffff984 */ /* 0x000fe20000000800 */
[----:B------:R3:W-:Y:S06]  /*a040*/  MEMBAR.ALL.CTA ;  /* 0x0000000000007992 */ /* 0x0007ec0000008000 */
[----:B---3--:R-:W3:Y:S02]  /*a050*/  FENCE.VIEW.ASYNC.S ;  /* 0x00000000000073c6 */ /* 0x008ee40000000000 */
[----:B---3--:R-:W-:Y:S06]  /*a060*/  BAR.SYNC.DEFER_BLOCKING 0x1, 0x80 ;  /* 0x0042000000007b1d */ /* 0x008fec0000010000 */
        /* <DEDUP_REMOVED lines=14> */
[----:B---3--:R-:W-:-:S04]  /*a150*/  DEPBAR.LE SB0, 0x1 ;  /* 0x000080400000791a */ /* 0x008fc80000000000 */
.L_x_76:
[----:B------:R-:W-:Y:S05]  /*a160*/  BSYNC B0 ;  /* 0x0000000000007941 */ /* 0x000fea0003800000 */
.L_x_75:
        /* <DEDUP_REMOVED lines=17> */
[----:B----4-:R-:W4:Y:S02]  /*a280*/  FENCE.VIEW.ASYNC.S ;  /* 0x00000000000073c6 */ /* 0x010f240000000000 */
[----:B----4-:R-:W-:Y:S06]  /*a290*/  BAR.SYNC.DEFER_BLOCKING 0x1, 0x80 ;  /* 0x0042000000007b1d */ /* 0x010fec0000010000 */
        /* <DEDUP_REMOVED lines=14> */
[----:B----4-:R-:W-:-:S04]  /*a380*/  DEPBAR.LE SB0, 0x1 ;  /* 0x000080400000791a */ /* 0x010fc80000000000 */
.L_x_78:
[----:B------:R-:W-:Y:S05]  /*a390*/  BSYNC B0 ;  /* 0x0000000000007941 */ /* 0x000fea0003800000 */
.L_x_77:
[----:B------:R-:W-:Y:S06]  /*a3a0*/  BAR.SYNC.DEFER_BLOCKING 0x1, 0x80 ;  /* 0x0042000000007b1d */ /* 0x000fec0000010000 */
[----:B------:R-:W-:Y:S01]  /*a3b0*/  BSSY B0, `(.L_x_79) ;  /* 0x0000018000007945 */ /* 0x000fe20003800000 */
[----:B------:R4:W-:Y:S04]  /*a3c0*/  STSM.16.M88.4 [R0], R44 ;  /* 0x0000002c00007844 */ /* 0x0009e80000000200 */
[----:B------:R4:W-:Y:S01]  /*a3d0*/  STSM.16.M88.4 [R3], R48 ;  /* 0x0000003003007844 */ /* 0x0009e20000000200 */
[----:B------:R-:W-:Y:S01]  /*a3e0*/  @!PT LDS RZ, [RZ] ;  /* 0x00000000fffff984 */ /* 0x000fe20000000800 */
[----:B------:R-:W-:Y:S01]  /*a3f0*/  @!PT LDS RZ, [RZ] ;  /* 0x00000000fffff984 */ /* 0x000fe20000000800 */
[----:B------:R-:W-:Y:S01]  /*a400*/  @!PT LDS RZ, [RZ] ;  /* 0x00000000fffff984 */ /* 0x000fe20000000800 */
[----:B------:R-:W-:Y:S01]  /*a410*/  @!PT LDS RZ, [RZ] ;  /* 0x00000000fffff984 */ /* 0x000fe20000000800 */
[----:B------:R5:W-:Y:S06]  /*a420*/  MEMBAR.ALL.CTA ;  /* 0x0000000000007992 */ /* 0x000bec0000008000 */
[----:B-----5:R-:W5:Y:S02]  /*a430*/  FENCE.VIEW.ASYNC.S ;  /* 0x00000000000073c6 */ /* 0x020f640000000000 */
[----:B-----5:R-:W-:Y:S06]  /*a440*/  BAR.SYNC.DEFER_BLOCKING 0x1, 0x80 ;  /* 0x0042000000007b1d */ /* 0x020fec0000010000 */
        /* <DEDUP_REMOVED lines=12> */
[----:B------:R1:W-:Y:S02]  /*a510*/  UTMASTG.4D [UR8], [UR6] ;  /* 0x00000008060073b5 */ /* 0x0003e40008018000 */
[----:B-1----:R0:W-:Y:S02]  /*a520*/  UTMACMDFLUSH ;  /* 0x00000000000079b7 */ /* 0x0021e40000000000 */
.L_x_80:
[----:B------:R-:W-:Y:S05]  /*a530*/  BSYNC B0 ;  /* 0x0000000000007941 */ /* 0x000fea0003800000 */
.L_x_79:
[----:B------:R-:W-:Y:S01]  /*a540*/  ULEA UR4, UR56, 0xfffffff8, 0x3 ;  /* 0xfffffff838047891 */ /* 0x000fe2000f8e183f */
[----:B------:R-:W-:-:S04]  /*a550*/  DEPBAR.LE SB0, 0x0 ;  /* 0x000080000000791a */ /* 0x000fc80000000000 */
[----:B------:R-:W-:Y:S01]  /*a560*/  ULOP3.LUT UR4, UR4, 0x8, URZ, 0xc0, !UPT ;  /* 0x0000000804047892 */ /* 0x000fe2000f8ec03f */
[----:B------:R-:W-:-:S03]  /*a570*/  LOP3.LUT R136, R136, 0x1, RZ, 0x3c, !PT ;  /* 0x0000000188887812 */ /* 0x000fc600078e3cff */
[----:B------:R-:W-:-:S06]  /*a580*/  ULOP3.LUT UR4, UR4, 0x18, URZ, 0x3c, !UPT ;  /* 0x0000001804047892 */ /* 0x000fcc000f8e3c3f */
[----:B-1234-:R-:W-:Y:S01]  /*a590*/  MOV R0, UR4 ;  /* 0x0000000400007c02 */ /* 0x01efe20008000f00 */
[----:B------:R-:W-:Y:S02]  /*a5a0*/  ULDC UR4, c[0x0][0xc] ;  /* 0x0000030000047ab9 */ /* 0x000fe40000000800 */
[----:B------:R-:W-:Y:S01]  /*a5b0*/  IADD3 R17, R17, UR4, RZ ;  /* 0x0000000411117c10 */ /* 0x000fe2000fffe0ff */
[----:B------:R-:W-:Y:S01]  /*a5c0*/  ULDC UR4, c[0x0][0xa00] ;  /* 0x0002800000047ab9 */ /* 0x000fe20000000800 */
[----:B------:R1:W-:Y:S02]  /*a5d0*/  SYNCS.ARRIVE.TRANS64.A1T0 RZ, [R0+UR38+0x27490], RZ ;  /* 0x027490ff00ff79a7 */ /* 0x0003e40008100026 */
[----:B------:R-:W-:-:S13]  /*a5e0*/  ISETP.GE.AND P0, PT, R17, UR4, PT ;  /* 0x0000000411007c0c */ /* 0x000fda000bf06270 */
[----:B-1----:R-:W-:Y:S05]  /*a5f0*/  @!P0 BRA `(.L_x_81) ;  /* 0xffffff6800008947 */ /* 0x002fea000383ffff */
[----:B------:R-:W-:Y:S05]  /*a600*/  EXIT ;  /* 0x000000000000794d */ /* 0x000fea0003800000 */
.L_x_6:
[----:B------:R-:W-:-:S08]  /*a610*/  NOP ;  /* 0x0000000000007918 */ /* 0x000fd00000000000 */
[----:B------:R-:W2:-:S00]  /*a620*/  USETMAXREG.DEALLOC.CTAPOOL 0x18 ;  /* 0x00000018000079c8 */ /* 0x000e8000080e0500 */
[----:B------:R-:W-:-:S13]  /*a630*/  PLOP3.LUT P3, PT, PT, PT, UP0, 0x80, 0x0 ;  /* 0x000000000000781c */ /* 0x000fda0003f6f008 */
[----:B--2---:R-:W-:Y:S05]  /*a640*/  @!P3 BRA `(.L_x_82) ;  /* 0x0000000800e4b947 */ /* 0x004fea0003800000 */
[----:B------:R-:W-:-:S13]  /*a650*/  PLOP3.LUT P2, PT, PT, PT, UP1, 0x80, 0x0 ;  /* 0x000000000000781c */ /* 0x000fda0003f4f018 */
[----:B-1----:R-:W-:Y:S05]  /*a660*/  @P2 EXIT ;  /* 0x000000000000294d */ /* 0x002fea0003800000 */
[----:B------:R-:W-:Y:S02]  /*a670*/  ULDC UR4, c[0x0][0xa00] ;  /* 0x0002800000047ab9 */ /* 0x000fe40000000800 */
[----:B------:R-:W-:-:S13]  /*a680*/  ISETP.GE.AND P2, PT, R17, UR4, PT ;  /* 0x0000000411007c0c */ /* 0x000fda000bf46270 */
[----:B------:R-:W-:Y:S05]  /*a690*/  @P2 EXIT ;  /* 0x000000000000294d */ /* 0x000fea0003800000 */
[----:B------:R-:W-:Y:S01]  /*a6a0*/  LOP3.LUT P2, RZ, R2, 0x1f, RZ, 0xc0, !PT ;  /* 0x0000001f02ff7812 */ /* 0x000fe2000784c0ff */
[----:B------:R-:W-:Y:S01]  /*a6b0*/  BSSY B0, `(.L_x_83) ;  /* 0x00000b1000007945 */ /* 0x000fe20003800000 */
[----:B------:R-:W-:Y:S01]  /*a6c0*/  IMAD.MOV.U32 R4, RZ, RZ, 0x1 ;  /* 0x00000001ff047424 */ /* 0x000fe200078e00ff */
[----:B------:R-:W-:Y:S01]  /*a6d0*/  MOV R0, RZ ;  /* 0x000000ff00007202 */ /* 0x000fe20000000f00 */
[----:B------:R-:W-:Y:S01]  /*a6e0*/  ULOP3.LUT UR22, UR58, 0x2, URZ, 0xfc, !UPT ;  /* 0x000000023a167892 */ /* 0x000fe2000f8efc3f */
[----:B------:R-:W-:Y:S01]  /*a6f0*/  PLOP3.LUT P0, PT, P2, P0, PT, 0x2a, 0x0 ;  /* 0x000000000000781c */ /* 0x000fe20001700572 */
[----:B------:R-:W-:Y:S01]  /*a700*/  ULDC UR23, c[0x0][0xc] ;  /* 0x0000030000177ab9 */ /* 0x000fe20000000800 */
[----:B------:R-:W-:Y:S01]  /*a710*/  MOV R5, 0x1 ;  /* 0x0000000100057802 */ /* 0x000fe20000000f00 */
[----:B------:R-:W-:Y:S01]  /*a720*/  ULDC.64 UR20, c[0x0][0x198] ;  /* 0x0000660000147ab9 */ /* 0x000fe20000000a00 */
[----:B------:R-:W-:-:S09]  /*a730*/  ULDC UR24, c[0x0][0xa00] ;  /* 0x0002800000187ab9 */ /* 0x000fd20000000800 */
.L_x_98:
[----:B------:R-:W1:Y:S01]  /*a740*/  LDC R6, c[0x0][0xa04] ;  /* 0x00028100ff067b82 */ /* 0x000e620000000800 */
[----:B------:R-:W-:Y:S01]  /*a750*/  IMAD.MOV.U32 R7, RZ, RZ, R17 ;  /* 0x000000ffff077224 */ /* 0x000fe200078e0011 */
[----:B------:R-:W-:-:S06]  /*a760*/  UMOV UR4, 0xffffffff ;  /* 0xffffffff00047882 */ /* 0x000fcc0000000000 */
[----:B------:R-:W2:Y:S08]  /*a770*/  LDC R10, c[0x0][0xa10] ;  /* 0x00028400ff0a7b82 */ /* 0x000eb00000000800 */
[----:B------:R-:W3:Y:S01]  /*a780*/  LDC R13, c[0x0][0xa1c] ;  /* 0x00028700ff0d7b82 */ /* 0x000ee20000000800 */
[----:B-1----:R-:W-:Y:S02]  /*a790*/  ISETP.NE.AND P2, PT, R6, 0x1, PT ;  /* 0x000000010600780c */ /* 0x002fe40003f45270 */
[----:B--2---:R-:W-:-:S11]  /*a7a0*/  ISETP.NE.AND P3, PT, R10, 0x1, PT ;  /* 0x000000010a00780c */ /* 0x004fd60003f65270 */
[----:B------:R-:W1:Y:S01]  /*a7b0*/  @P2 LDC.64 R8, c[0x0][0xa08] ;  /* 0x00028200ff082b82 */ /* 0x000e620000000a00 */
[----:B---3--:R-:W-:-:S07]  /*a7c0*/  ISETP.NE.AND P4, PT, R13, 0x1, PT ;  /* 0x000000010d00780c */ /* 0x008fce0003f85270 */
[----:B------:R-:W2:Y:S08]  /*a7d0*/  @P3 LDC R12, c[0x0][0xa14] ;  /* 0x00028500ff0c3b82 */ /* 0x000eb00000000800 */
[----:B------:R-:W3:Y:S08]  /*a7e0*/  @P3 LDC R11, c[0x0][0xa18] ;  /* 0x00028600ff0b3b82 */ /* 0x000ef00000000800 */
[----:B------:R-:W4:Y:S01]  /*a7f0*/  @P4 LDC.64 R2, c[0x0][0xa20] ;  /* 0x00028800ff024b82 */ /* 0x000f220000000a00 */
[----:B-1----:R-:W-:-:S05]  /*a800*/  @P2 IMAD.HI.U32 R8, R17, R8, RZ ;  /* 0x0000000811082227 */ /* 0x002fca00078e00ff */
[----:B------:R-:W-:-:S04]  /*a810*/  @P2 SHF.R.U32.HI R7, RZ, R9, R8 ;  /* 0x00000009ff072219 */ /* 0x000fc80000011608 */
[----:B------:R-:W-:Y:S01]  /*a820*/  MOV R9, R7 ;  /* 0x0000000700097202 */ /* 0x000fe20000000f00 */
[----:B--2---:R-:W-:-:S05]  /*a830*/  @P3 IMAD.HI.U32 R8, R7, R12, RZ ;  /* 0x0000000c07083227 */ /* 0x004fca00078e00ff */
[----:B---3--:R-:W-:-:S05]  /*a840*/  @P3 SHF.R.U32.HI R9, RZ, R11, R8 ;  /* 0x0000000bff093219 */ /* 0x008fca0000011608 */
[----:B----4-:R-:W-:Y:S01]  /*a850*/  @P4 IMAD.HI.U32 R8, R9, R2, RZ ;  /* 0x0000000209084227 */ /* 0x010fe200078e00ff */
[----:B------:R-:W-:-:S04]  /*a860*/  MOV R2, R9 ;  /* 0x0000000900027202 */ /* 0x000fc80000000f00 */
[----:B------:R-:W-:Y:S02]  /*a870*/  @P4 SHF.R.U32.HI R2, RZ, R3, R8 ;  /* 0x00000003ff024219 */ /* 0x000fe40000011608 */
[----:B------:R-:W-:-:S03]  /*a880*/  IADD3 R3, -R9, RZ, RZ ;  /* 0x000000ff09037210 */ /* 0x000fc60007ffe1ff */
[----:B------:R-:W-:Y:S02]  /*a890*/  IMAD.MOV R2, RZ, RZ, -R2 ;  /* 0x000000ffff027224 */ /* 0x000fe400078e0a02 */
[----:B------:R-:W-:Y:S02]  /*a8a0*/  IMAD R10, R10, R3, R7 ;  /* 0x000000030a0a7224 */ /* 0x000fe400078e0207 */
[----:B------:R-:W-:Y:S01]  /*a8b0*/  IMAD R2, R13, R2, R9 ;  /* 0x000000020d027224 */ /* 0x000fe200078e0209 */
[----:B------:R-:W-:Y:S06]  /*a8c0*/  BRA.DIV UR4, `(.L_x_84) ;  /* 0x0000002204187947 */ /* 0x000fec000b800000 */
[----:B------:R-:W-:-:S13]  /*a8d0*/  ELECT P6, URZ, PT ;  /* 0x00000000003f782f */ /* 0x000fda00038c0000 */
.L_x_137:
[----:B------:R-:W-:Y:S01]  /*a8e0*/  IADD3 R3, -R7, RZ, RZ ;  /* 0x000000ff07037210 */ /* 0x000fe20007ffe1ff */
[----:B------:R-:W-:Y:S04]  /*a8f0*/  BSSY B1, `(.L_x_85) ;  /* 0x000003f000017945 */ /* 0x000fe80003800000 */
[----:B------:R-:W-:Y:S01]  /*a900*/  IMAD R3, R6, R3, R17 ;  /* 0x0000000306037224 */ /* 0x000fe200078e0211 */
[----:B------:R-:W-:-:S03]  /*a910*/  MOV R6, RZ ;  /* 0x000000ff00067202 */ /* 0x000fc60000000f00 */
[----:B------:R-:W-:Y:S01]  /*a920*/  IMAD.SHL.U32 R3, R3, 0x80, RZ ;  /* 0x0000008003037824 */ /* 0x000fe200078e00ff */
[----:B------:R-:W-:Y:S06]  /*a930*/  @!P6 BRA `(.L_x_86) ;  /* 0x0000000000e8e947 */ /* 0x000fec0003800000 */
[----:B------:R-:W1:Y:S01]  /*a940*/  S2R R7, SR_CgaCtaId ;  /* 0x0000000000077919 */ /* 0x000e620000008800 */
[----:B------:R-:W-:-:S04]  /*a950*/  MOV R6, 0x400 ;  /* 0x0000040000067802 */ /* 0x000fc80000000f00 */
[----:B-1----:R-:W-:Y:S02]  /*a960*/  LEA R9, R7, R6, 0x18 ;  /* 0x0000000607097211 */ /* 0x002fe400078ec0ff */
[----:B------:R-:W-:Y:S02]  /*a970*/  SHF.L.U32 R6, R5, 0x1f, RZ ;  /* 0x0000001f05067819 */ /* 0x000fe400000006ff */
[----:B------:R-:W-:-:S04]  /*a980*/  LEA R7, R0, R9, 0x3 ;  /* 0x0000000900077211 */ /* 0x000fc800078e18ff */
[----:B------:R-:W1:Y:S02]  /*a990*/  SYNCS.PHASECHK.TRANS64.TRYWAIT P2, [R7+URZ+0x27460], R6 ;  /* 0x02746006070075a7 */ /* 0x000e64000804017f */
[----:B-1----:R-:W-:Y:S05]  /*a9a0*/  @!P2 BRA `(.L_x_87) ;  /* 0x000000200000a947 */ /* 0x002fea0003800000 */
.L_x_138:
[----:B------:R-:W-:Y:S01]  /*a9b0*/  UPRMT UR4, UR22, 0x9910, URZ ;  /* 0x0000991016047896 */ /* 0x000fe2000800003f */
[----:B-1----:R-:W-:-:S03]  /*a9c0*/  @P1 IMAD.MOV.U32 R6, RZ, RZ, 0x5000 ;  /* 0x00005000ff061424 */ /* 0x002fc600078e00ff */
[----:B------:R-:W-:Y:S01]  /*a9d0*/  UISETP.NE.AND UP0, UPT, UR4, 0x2, UPT ;  /* 0x000000020400788c */ /* 0x000fe2000bf05270 */
[----:B------:R1:W-:Y:S05]  /*a9e0*/  @P1 SYNCS.ARRIVE.TRANS64 RZ, [R7+URZ+0x27450], R6 ;  /* 0x0274500607ff19a7 */ /* 0x0003ea000800003f */
[----:B------:R-:W-:-:S13]  /*a9f0*/  PLOP3.LUT P2, PT, PT, PT, UP0, 0x80, 0x0 ;  /* 0x000000000000781c */ /* 0x000fda0003f4f008 */
[----:B-1----:R-:W-:Y:S05]  /*aa00*/  @P2 BRA `(.L_x_88) ;  /* 0x0000000000042947 */ /* 0x002fea0003800000 */
[----:B------:R-:W-:Y:S01]  /*aa10*/  BPT.TRAP 0x1 ;  /* 0x000000040000795c */ /* 0x000fe20000300000 */
.L_x_88:
[----:B------:R-:W-:Y:S05]  /*aa20*/  @P0 BRA `(.L_x_89) ;  /* 0x0000000000040947 */ /* 0x000fea0003800000 */
[----:B------:R-:W-:Y:S01]  /*aa30*/  BPT.TRAP 0x1 ;  /* 0x000000040000795c */ /* 0x000fe20000300000 */
.L_x_89:
[----:B------:R-:W-:Y:S01]  /*aa40*/  R2UR UR5, R9 ;  /* 0x00000000090572ca */ /* 0x000fe200000e0000 */
[----:B------:R-:W-:Y:S01]  /*aa50*/  UIADD3 UR4, UP0, UR20, 0xf0, URZ ;  /* 0x000000f014047890 */ /* 0x000fe2000ff1e03f */
[----:B------:R-:W-:Y:S01]  /*aa60*/  R2UR UR14, R0 ;  /* 0x00000000000e72ca */ /* 0x000fe200000e0000 */
[----:B------:R-:W-:Y:S01]  /*aa70*/  UMOV UR10, URZ ;  /* 0x0000003f000a7c82 */ /* 0x000fe20008000000 */
[----:B------:R-:W-:Y:S01]  /*aa80*/  R2UR UR9, R7 ;  /* 0x00000000070972ca */ /* 0x000fe200000e0000 */
[----:B------:R-:W-:Y:S01]  /*aa90*/  UMOV UR6, 0x0 ;  /* 0x0000000000067882 */ /* 0x000fe20000000000 */
[----:B------:R-:W-:Y:S01]  /*aaa0*/  R2UR UR11, R3 ;  /* 0x00000000030b72ca */ /* 0x000fe200000e0000 */
[----:B------:R-:W-:Y:S01]  /*aab0*/  UMOV UR7, 0x10000000 ;  /* 0x1000000000077882 */ /* 0x000fe20000000000 */
[----:B------:R-:W-:Y:S01]  /*aac0*/  R2UR UR12, R10 ;  /* 0x000000000a0c72ca */ /* 0x000fe200000e0000 */
[----:B------:R-:W-:Y:S01]  /*aad0*/  UMOV UR16, 0x20 ;  /* 0x0000002000107882 */ /* 0x000fe20000000000 */
[----:B------:R-:W-:Y:S01]  /*aae0*/  R2UR UR13, R2 ;  /* 0x00000000020d72ca */ /* 0x000fe200000e0000 */
[----:B------:R-:W-:Y:S01]  /*aaf0*/  UMOV UR18, 0x40 ;  /* 0x0000004000127882 */ /* 0x000fe20000000000 */
[----:B------:R-:W-:-:S03]  /*ab00*/  IADD3 R0, R0, 0x1, RZ ;  /* 0x0000000100007810 */ /* 0x000fc60007ffe0ff */
[----:B------:R-:W-:Y:S01]  /*ab10*/  UIMAD UR14, UR14, 0x5000, UR5 ;  /* 0x000050000e0e78a4 */ /* 0x000fe2000f8e0205 */
[C---:B------:R-:W-:Y:S01]  /*ab20*/  ISETP.NE.AND P2, PT, R0.reuse, 0x2, PT ;  /* 0x000000020000780c */ /* 0x040fe20003f45270 */
[----:B------:R-:W-:Y:S02]  /*ab30*/  UIADD3 UR9, UR9, 0x27450, URZ ;  /* 0x0002745009097890 */ /* 0x000fe4000fffe03f */
[----:B------:R-:W-:Y:S01]  /*ab40*/  UIADD3.X UR5, URZ, UR21, URZ, UP0, !UPT ;  /* 0x000000153f057290 */ /* 0x000fe200087fe43f */
[----:B------:R-:W-:Y:S01]  /*ab50*/  SEL R6, RZ, 0x1, P2 ;  /* 0x00000001ff067807 */ /* 0x000fe20001000000 */
[----:B------:R-:W-:Y:S01]  /*ab60*/  UIADD3 UR15, UR14, 0x1000, URZ ;  /* 0x000010000e0f7890 */ /* 0x000fe2000fffe03f */
[----:B------:R-:W-:Y:S01]  /*ab70*/  SEL R0, R0, RZ, P2 ;  /* 0x000000ff00007207 */ /* 0x000fe20001000000 */
[----:B------:R-:W-:Y:S01]  /*ab80*/  UIADD3 UR17, UR14, 0x2000, URZ ;  /* 0x000020000e117890 */ /* 0x000fe2000fffe03f */
[----:B------:R-:W-:Y:S01]  /*ab90*/  LOP3.LUT R5, R5, R6, RZ, 0x3c, !PT ;  /* 0x0000000605057212 */ /* 0x000fe200078e3cff */
[----:B------:R-:W-:Y:S01]  /*aba0*/  UMOV UR8, UR14 ;  /* 0x0000000e00087c82 */ /* 0x000fe20008000000 */
[----:B------:R-:W-:Y:S01]  /*abb0*/  UIADD3 UR19, UR14, 0x3000, URZ ;  /* 0x000030000e137890 */ /* 0x000fe2000fffe03f */
[----:B------:R-:W-:Y:S01]  /*abc0*/  MOV R6, 0x40 ;  /* 0x0000004000067802 */ /* 0x000fe20000000f00 */
[----:B------:R1:W-:Y:S02]  /*abd0*/  UTMALDG.4D [UR8], [UR4], desc[UR6] ;  /* 0x00000608040075b4 */ /* 0x0003e40008019000 */
[----:B-1----:R-:W-:Y:S01]  /*abe0*/  UMOV UR8, UR15 ;  /* 0x0000000f00087c82 */ /* 0x002fe20008000000 */
[----:B------:R-:W-:Y:S01]  /*abf0*/  UMOV UR10, UR16 ;  /* 0x00000010000a7c82 */ /* 0x000fe20008000000 */
[----:B------:R-:W-:Y:S01]  /*ac00*/  UIADD3 UR15, UR14, 0x4000, URZ ;  /* 0x000040000e0f7890 */ /* 0x000fe2000fffe03f */
[----:B------:R1:W-:Y:S02]  /*ac10*/  UTMALDG.4D [UR8], [UR4], desc[UR6] ;  /* 0x00000608040075b4 */ /* 0x0003e40008019000 */
[----:B------:R-:W-:Y:S01]  /*ac20*/  UMOV UR14, 0x60 ;  /* 0x00000060000e7882 */ /* 0x000fe20000000000 */
[----:B-1----:R-:W-:Y:S01]  /*ac30*/  UMOV UR8, UR17 ;  /* 0x0000001100087c82 */ /* 0x002fe20008000000 */
[----:B------:R-:W-:-:S02]  /*ac40*/  UMOV UR10, UR18 ;  /* 0x00000012000a7c82 */ /* 0x000fc40008000000 */
[----:B------:R1:W-:Y:S02]  /*ac50*/  UTMALDG.4D [UR8], [UR4], desc[UR6] ;  /* 0x00000608040075b4 */ /* 0x0003e40008019000 */
[----:B-1----:R-:W-:Y:S01]  /*ac60*/  UMOV UR8, UR19 ;  /* 0x0000001300087c82 */ /* 0x002fe20008000000 */
[----:B------:R-:W-:Y:S01]  /*ac70*/  UMOV UR10, UR14 ;  /* 0x0000000e000a7c82 */ /* 0x000fe20008000000 */
[----:B------:R-:W-:Y:S01]  /*ac80*/  UMOV UR14, 0x80 ;  /* 0x00000080000e7882 */ /* 0x000fe20000000000 */
[----:B------:R1:W-:Y:S02]  /*ac90*/  UTMALDG.4D [UR8], [UR4], desc[UR6] ;  /* 0x00000608040075b4 */ /* 0x0003e40008019000 */
[----:B-1----:R-:W-:Y:S01]  /*aca0*/  UMOV UR8, UR15 ;  /* 0x0000000f00087c82 */ /* 0x002fe20008000000 */
[----:B------:R-:W-:Y:S02]  /*acb0*/  UMOV UR10, UR14 ;  /* 0x0000000e000a7c82 */ /* 0x000fe40008000000 */
[----:B------:R1:W-:Y:S02]  /*acc0*/  UTMALDG.4D [UR8], [UR4], desc[UR6] ;  /* 0x00000608040075b4 */ /* 0x0003e40008019000 */
[----:B-1----:R-:W-:Y:S01]  /*acd0*/  NOP ;  /* 0x0000000000007918 */ /* 0x002fe20000000000 */
.L_x_86:
[----:B------:R-:W-:Y:S05]  /*ace0*/  BSYNC B1 ;  /* 0x0000000000017941 */ /* 0x000fea0003800000 */
.L_x_85:
[----:B------:R-:W-:Y:S01]  /*acf0*/  LOP3.LUT P2, RZ, R4, 0xff, RZ, 0xc0, !PT ;  /* 0x000000ff04ff7812 */ /* 0x000fe2000784c0ff */
[----:B------:R-:W-:-:S12]  /*ad00*/  BSSY B1, `(.L_x_90) ;  /* 0x0000009000017945 */ /* 0x000fd80003800000 */
[----:B------:R-:W-:Y:S05]  /*ad10*/  @!P2 BRA `(.L_x_91) ;  /* 0x00000000001ca947 */ /* 0x000fea0003800000 */
[----:B------:R-:W1:Y:S01]  /*ad20*/  S2R R7, SR_CgaCtaId ;  /* 0x0000000000077919 */ /* 0x000e620000008800 */
[----:B------:R-:W-:-:S04]  /*ad30*/  MOV R4, 0x400 ;  /* 0x0000040000047802 */ /* 0x000fc80000000f00 */
[----:B-1----:R-:W-:Y:S02]  /*ad40*/  LEA R7, R7, R4, 0x18 ;  /* 0x0000000407077211 */ /* 0x002fe400078ec0ff */
[----:B------:R-:W-:Y:S02]  /*ad50*/  SHF.L.U32 R4, RZ, 0x1f, RZ ;  /* 0x0000001fff047819 */ /* 0x000fe400000006ff */
[----:B------:R1:W-:Y:S02]  /*ad60*/  SYNCS.ARRIVE.TRANS64.A1T0 RZ, [R7+URZ+0x274b0], RZ ;  /* 0x0274b0ff07ff79a7 */ /* 0x0003e4000810003f */
[----:B------:R-:W2:Y:S02]  /*ad70*/  SYNCS.PHASECHK.TRANS64.TRYWAIT P2, [R7+URZ+0x274b0], R4 ;  /* 0x0274b004070075a7 */ /* 0x000ea4000804017f */
[----:B-12---:R-:W-:Y:S05]  /*ad80*/  @!P2 BRA `(.L_x_92) ;  /* 0x0000001c001ca947 */ /* 0x006fea0003800000 */
.L_x_91:
[----:B------:R-:W-:Y:S05]  /*ad90*/  BSYNC B1 ;  /* 0x0000000000017941 */ /* 0x000fea0003800000 */
.L_x_90:
[----:B------:R-:W-:Y:S04]  /*ada0*/  BSSY B1, `(.L_x_93) ;  /* 0x000003d000017945 */ /* 0x000fe80003800000 */
[----:B------:R-:W-:Y:S05]  /*adb0*/  @!P6 BRA `(.L_x_94) ;  /* 0x0000000000ece947 */ /* 0x000fea0003800000 */
[----:B-1----:R-:W1:Y:S01]  /*adc0*/  S2R R7, SR_CgaCtaId ;  /* 0x0000000000077919 */ /* 0x002e620000008800 */
[----:B------:R-:W-:Y:S02]  /*add0*/  MOV R4, 0x400 ;  /* 0x0000040000047802 */ /* 0x000fe40000000f00 */
[----:B------:R-:W-:Y:S02]  /*ade0*/  SHF.L.U32 R9, R5, 0x1f, RZ ;  /* 0x0000001f05097819 */ /* 0x000fe400000006ff */
[----:B-1----:R-:W-:-:S05]  /*adf0*/  LEA R7, R7, R4, 0x18 ;  /* 0x0000000407077211 */ /* 0x002fca00078ec0ff */
[----:B------:R-:W-:-:S04]  /*ae00*/  IMAD R4, R0, 0x8, R7 ;  /* 0x0000000800047824 */ /* 0x000fc800078e0207 */
[----:B------:R-:W1:Y:S02]  /*ae10*/  SYNCS.PHASECHK.TRANS64.TRYWAIT P2, [R4+URZ+0x27460], R9 ;  /* 0x02746009040075a7 */ /* 0x000e64000804017f */
[----:B-1----:R-:W-:Y:S05]  /*ae20*/  @!P2 BRA `(.L_x_95) ;  /* 0x0000001c0008a947 */ /* 0x002fea0003800000 */
.L_x_139:
[----:B------:R-:W-:Y:S01]  /*ae30*/  UPRMT UR4, UR22, 0x9910, URZ ;  /* 0x0000991016047896 */ /* 0x000fe2000800003f */
[----:B-1----:R-:W-:-:S03]  /*ae40*/  @P1 MOV R9, 0x5000 ;  /* 0x0000500000091802 */ /* 0x002fc60000000f00 */
[----:B------:R-:W-:Y:S01]  /*ae50*/  UISETP.NE.AND UP0, UPT, UR4, 0x2, UPT ;  /* 0x000000020400788c */ /* 0x000fe2000bf05270 */
[----:B------:R1:W-:Y:S05]  /*ae60*/  @P1 SYNCS.ARRIVE.TRANS64 RZ, [R4+URZ+0x27450], R9 ;  /* 0x0274500904ff19a7 */ /* 0x0003ea000800003f */
[----:B------:R-:W-:-:S13]  /*ae70*/  PLOP3.LUT P2, PT, PT, PT, UP0, 0x80, 0x0 ;  /* 0x000000000000781c */ /* 0x000fda0003f4f008 */
[----:B-1----:R-:W-:Y:S05]  /*ae80*/  @P2 BRA `(.L_x_96) ;  /* 0x0000000000042947 */ /* 0x002fea0003800000 */
[----:B------:R-:W-:Y:S01]  /*ae90*/  BPT.TRAP 0x1 ;  /* 0x000000040000795c */ /* 0x000fe20000300000 */
.L_x_96:
[----:B------:R-:W-:Y:S05]  /*aea0*/  @P0 BRA `(.L_x_97) ;  /* 0x0000000000040947 */ /* 0x000fea0003800000 */
[----:B------:R-:W-:Y:S01]  /*aeb0*/  BPT.TRAP 0x1 ;  /* 0x000000040000795c */ /* 0x000fe20000300000 */
.L_x_97:
        /* <DEDUP_REMOVED lines=12> */
[----:B------:R-:W-:-:S02]  /*af80*/  R2UR UR13, R2 ;  /* 0x00000000020d72ca */ /* 0x000fc400000e0000 */
[----:B------:R-:W-:Y:S01]  /*af90*/  IADD3 R0, R0, 0x1, RZ ;  /* 0x0000000100007810 */ /* 0x000fe20007ffe0ff */
[----:B------:R-:W-:Y:S02]  /*afa0*/  UIMAD UR14, UR14, 0x5000, UR5 ;  /* 0x000050000e0e78a4 */ /* 0x000fe4000f8e0205 */
[----:B------:R-:W-:Y:S01]  /*afb0*/  UIADD3.X UR5, URZ, UR21, URZ, UP0, !UPT ;  /* 0x000000153f057290 */ /* 0x000fe200087fe43f */
[C---:B------:R-:W-:Y:S01]  /*afc0*/  ISETP.NE.AND P2, PT, R0.reuse, 0x2, PT ;  /* 0x000000020000780c */ /* 0x040fe20003f45270 */
[----:B------:R-:W-:Y:S02]  /*afd0*/  UIADD3 UR11, UR11, UR8, URZ ;  /* 0x000000080b0b7290 */ /* 0x000fe4000fffe03f */
[----:B------:R-:W-:Y:S01]  /*afe0*/  UIADD3 UR9, UR9, 0x27450, URZ ;  /* 0x0002745009097890 */ /* 0x000fe2000fffe03f */
[----:B------:R-:W-:Y:S01]  /*aff0*/  SEL R2, RZ, 0x1, P2 ;  /* 0x00000001ff027807 */ /* 0x000fe20001000000 */
[----:B------:R-:W-:Y:S01]  /*b000*/  UIADD3 UR15, UR14, 0x1000, URZ ;  /* 0x000010000e0f7890 */ /* 0x000fe2000fffe03f */
[----:B------:R-:W-:Y:S01]  /*b010*/  SEL R0, R0, RZ, P2 ;  /* 0x000000ff00007207 */ /* 0x000fe20001000000 */
[----:B------:R-:W-:Y:S01]  /*b020*/  UIADD3 UR17, UR14, 0x2000, URZ ;  /* 0x000020000e117890 */ /* 0x000fe2000fffe03f */
[----:B------:R-:W-:Y:S01]  /*b030*/  LOP3.LUT R5, R5, R2, RZ, 0x3c, !PT ;  /* 0x0000000205057212 */ /* 0x000fe200078e3cff */
[----:B------:R-:W-:Y:S01]  /*b040*/  UMOV UR8, UR14 ;  /* 0x0000000e00087c82 */ /* 0x000fe20008000000 */
[----:B------:R-:W-:-:S02]  /*b050*/  UIADD3 UR19, UR14, 0x3000, URZ ;  /* 0x000030000e137890 */ /* 0x000fc4000fffe03f */
[----:B------:R1:W-:Y:S02]  /*b060*/  UTMALDG.4D [UR8], [UR4], desc[UR6] ;  /* 0x00000608040075b4 */ /* 0x0003e40008019000 */
[----:B-1----:R-:W-:Y:S01]  /*b070*/  UMOV UR8, UR15 ;  /* 0x0000000f00087c82 */ /* 0x002fe20008000000 */
[----:B------:R-:W-:Y:S01]  /*b080*/  UMOV UR10, UR16 ;  /* 0x00000010000a7c82 */ /* 0x000fe20008000000 */
[----:B------:R-:W-:Y:S01]  /*b090*/  UIADD3 UR15, UR14, 0x4000, URZ ;  /* 0x000040000e0f7890 */ /* 0x000fe2000fffe03f */
[----:B------:R1:W-:Y:S02]  /*b0a0*/  UTMALDG.4D [UR8], [UR4], desc[UR6] ;  /* 0x00000608040075b4 */ /* 0x0003e40008019000 */
[----:B------:R-:W-:Y:S01]  /*b0b0*/  UMOV UR14, 0x60 ;  /* 0x00000060000e7882 */ /* 0x000fe20000000000 */
[----:B-1----:R-:W-:Y:S01]  /*b0c0*/  UMOV UR8, UR17 ;  /* 0x0000001100087c82 */ /* 0x002fe20008000000 */
[----:B------:R-:W-:Y:S02]  /*b0d0*/  UMOV UR10, UR18 ;  /* 0x00000012000a7c82 */ /* 0x000fe40008000000 */
[----:B------:R1:W-:Y:S02]  /*b0e0*/  UTMALDG.4D [UR8], [UR4], desc[UR6] ;  /* 0x00000608040075b4 */ /* 0x0003e40008019000 */
[----:B-1----:R-:W-:Y:S01]  /*b0f0*/  UMOV UR8, UR19 ;  /* 0x0000001300087c82 */ /* 0x002fe20008000000 */
[----:B------:R-:W-:Y:S01]  /*b100*/  UMOV UR10, UR14 ;  /* 0x0000000e000a7c82 */ /* 0x000fe20008000000 */
[----:B------:R-:W-:Y:S01]  /*b110*/  UMOV UR14, 0x80 ;  /* 0x00000080000e7882 */ /* 0x000fe20000000000 */
[----:B------:R1:W-:Y:S02]  /*b120*/  UTMALDG.4D [UR8], [UR4], desc[UR6] ;  /* 0x00000608040075b4 */ /* 0x0003e40008019000 */
[----:B-1----:R-:W-:Y:S01]  /*b130*/  UMOV UR8, UR15 ;  /* 0x0000000f00087c82 */ /* 0x002fe20008000000 */
[----:B------:R-:W-:-:S02]  /*b140*/  UMOV UR10, UR14 ;  /* 0x0000000e000a7c82 */ /* 0x000fc40008000000 */
[----:B------:R2:W-:Y:S02]  /*b150*/  UTMALDG.4D [UR8], [UR4], desc[UR6] ;  /* 0x00000608040075b4 */ /* 0x0005e40008019000 */
[----:B--2---:R-:W-:Y:S01]  /*b160*/  NOP ;  /* 0x0000000000007918 */ /* 0x004fe20000000000 */
.L_x_94:
[----:B------:R-:W-:Y:S05]  /*b170*/  BSYNC B1 ;  /* 0x0000000000017941 */ /* 0x000fea0003800000 */
.L_x_93:
[----:B------:R-:W-:Y:S01]  /*b180*/  VIADD R17, R17, UR23 ;  /* 0x0000001711117c36 */ /* 0x000fe20008000000 */
[----:B-1----:R-:W-:-:S04]  /*b190*/  PRMT R4, RZ, 0x7610, R4 ;  /* 0x00007610ff047816 */ /* 0x002fc80000000004 */
[----:B------:R-:W-:-:S13]  /*b1a0*/  ISETP.GE.AND P2, PT, R17, UR24, PT ;  /* 0x0000001811007c0c */ /* 0x000fda000bf46270 */
[----:B------:R-:W-:Y:S05]  /*b1b0*/  @!P2 BRA `(.L_x_98) ;  /* 0xfffffff40060a947 */ /* 0x000fea000383ffff */
[----:B------:R-:W-:Y:S05]  /*b1c0*/  BSYNC B0 ;  /* 0x0000000000007941 */ /* 0x000fea0003800000 */
.L_x_83:
[----:B------:R-:W-:Y:S05]  /*b1d0*/  EXIT ;  /* 0x000000000000794d */ /* 0x000fea0003800000 */
.L_x_82:
[----:B-1----:R-:W-:Y:S02]  /*b1e0*/  ULDC UR4, c[0x0][0xa00] ;  /* 0x0002800000047ab9 */ /* 0x002fe40000000800 */
[----:B------:R-:W-:-:S13]  /*b1f0*/  ISETP.GE.AND P0, PT, R17, UR4, PT ;  /* 0x0000000411007c0c */ /* 0x000fda000bf06270 */
[----:B------:R-:W-:Y:S05]  /*b200*/  @P0 EXIT ;  /* 0x000000000000094d */ /* 0x000fea0003800000 */
[----:B------:R-:W-:Y:S01]  /*b210*/  LOP3.LUT P0, RZ, R2, 0x1f, RZ, 0xc0, !PT ;  /* 0x0000001f02ff7812 */ /* 0x000fe2000780c0ff */
[----:B------:R-:W-:Y:S01]  /*b220*/  BSSY B0, `(.L_x_99) ;  /* 0x0000139000007945 */ /* 0x000fe20003800000 */
[----:B------:R-:W-:Y:S01]  /*b230*/  MOV R5, 0x1 ;  /* 0x0000000100057802 */ /* 0x000fe20000000f00 */
[----:B------:R-:W-:Y:S01]  /*b240*/  IMAD.MOV.U32 R4, RZ, RZ, 0x1 ;  /* 0x00000001ff047424 */ /* 0x000fe200078e00ff */
[----:B------:R-:W-:Y:S01]  /*b250*/  PLOP3.LUT P0, PT, P0, P2, PT, 0x2a, 0x0 ;  /* 0x000000000000781c */ /* 0x000fe20000704572 */
[----:B------:R-:W-:Y:S01]  /*b260*/  ULOP3.LUT UR20, UR59, 0x2, URZ, 0xfc, !UPT ;  /* 0x000000023b147892 */ /* 0x000fe2000f8efc3f */
[----:B------:R-:W-:Y:S01]  /*b270*/  MOV R0, RZ ;  /* 0x000000ff00007202 */ /* 0x000fe20000000f00 */
[----:B------:R-:W-:Y:S01]  /*b280*/  ULDC.64 UR16, c[0x0][0x198] ;  /* 0x0000660000107ab9 */ /* 0x000fe20000000a00 */
[----:B------:R-:W-:-:S09]  /*b290*/  ULDC UR21, c[0x0][0xc] ;  /* 0x0000030000157ab9 */ /* 0x000fd20000000800 */
.L_x_127:
[----:B------:R-:W1:Y:S01]  /*b2a0*/  LDC R8, c[0x0][0xa04] ;  /* 0x00028100ff087b82 */ /* 0x000e620000000800 */
[----:B------:R-:W-:Y:S02]  /*b2b0*/  ULDC UR4, c[0x0][0x28c] ;  /* 0x0000a30000047ab9 */ /* 0x000fe40000000800 */
[----:B------:R-:W-:-:S04]  /*b2c0*/  UIADD3 UR4, UR4, 0x3f, URZ ;  /* 0x0000003f04047890 */ /* 0x000fc8000fffe03f */
[----:B------:R-:W-:Y:S01]  /*b2d0*/  USHF.R.S32.HI UR5, URZ, 0x1f, UR4 ;  /* 0x0000001f3f057899 */ /* 0x000fe20008011404 */
[----:B------:R-:W2:Y:S03]  /*b2e0*/  LDC R9, c[0x0][0xa10] ;  /* 0x00028400ff097b82 */ /* 0x000ea60000000800 */
[----:B------:R-:W-:-:S03]  /*b2f0*/  ULEA.HI UR5, UR5, UR4, URZ, 0x6 ;  /* 0x0000000405057291 */ /* 0x000fc6000f8f303f */
[----:B------:R-:W-:Y:S01]  /*b300*/  UMOV UR4, 0xffffffff ;  /* 0xffffffff00047882 */ /* 0x000fe20000000000 */
[----:B------:R-:W-:Y:S01]  /*b310*/  USHF.R.S32.HI UR5, URZ, 0x6, UR5 ;  /* 0x000000063f057899 */ /* 0x000fe20008011405 */
        /* <DEDUP_REMOVED lines=8> */
[----:B-1----:R-:W-:Y:S01]  /*b3a0*/  @P3 IMAD.HI.U32 R10, R17, R6, RZ ;  /* 0x00000006110a3227 */ /* 0x002fe200078e00ff */
[----:B------:R-:W-:-:S04]  /*b3b0*/  MOV R6, R17 ;  /* 0x0000001100067202 */ /* 0x000fc80000000f00 */
        /* <DEDUP_REMOVED lines=9> */
[----:B------:R-:W-:Y:S01]  /*b450*/  IMAD R3, R9, R3, R6 ;  /* 0x0000000309037224 */ /* 0x000fe200078e0206 */
[----:B------:R-:W-:Y:S01]  /*b460*/  IADD3 R6, -R6, RZ, RZ ;  /* 0x000000ff06067210 */ /* 0x000fe20007ffe1ff */
[----:B------:R-:W-:-:S04]  /*b470*/  IMAD R2, R12, R2, R7 ;  /* 0x000000020c027224 */ /* 0x000fc800078e0207 */
[----:B------:R-:W-:-:S05]  /*b480*/  IMAD R8, R8, R6, R17 ;  /* 0x0000000608087224 */ /* 0x000fca00078e0211 */
[----:B------:R-:W-:-:S04]  /*b490*/  LEA R8, R8, 0xbf, 0x7 ;  /* 0x000000bf08087811 */ /* 0x000fc800078e38ff */
[----:B------:R-:W-:-:S04]  /*b4a0*/  SHF.R.S32.HI R7, RZ, 0x1f, R8 ;  /* 0x0000001fff077819 */ /* 0x000fc80000011408 */
[----:B------:R-:W-:-:S04]  /*b4b0*/  LEA.HI R7, R7, R8, RZ, 0x6 ;  /* 0x0000000807077211 */ /* 0x000fc800078f30ff */
[----:B------:R-:W-:-:S04]  /*b4c0*/  SHF.R.S32.HI R6, RZ, 0x6, R7 ;  /* 0x00000006ff067819 */ /* 0x000fc80000011407 */
[----:B------:R-:W-:Y:S01]  /*b4d0*/  VIMNMX R6, R6, UR5, PT ;  /* 0x0000000506067c48 */ /* 0x000fe2000bfe0100 */
[----:B------:R-:W-:Y:S06]  /*b4e0*/  BRA.DIV UR4, `(.L_x_100) ;  /* 0x00000016046c7947 */ /* 0x000fec000b800000 */
[----:B------:R-:W-:-:S13]  /*b4f0*/  ELECT P6, URZ, PT ;  /* 0x00000000003f782f */ /* 0x000fda00038c0000 */
.L_x_142:
[----:B------:R-:W-:Y:S01]  /*b500*/  ISETP.GT.AND P3, PT, R6, RZ, P6 ;  /* 0x000000ff0600720c */ /* 0x000fe20003764270 */
[----:B------:R-:W-:-:S12]  /*b510*/  BSSY B1, `(.L_x_101) ;  /* 0x000003a000017945 */ /* 0x000fd80003800000 */
[----:B------:R-:W-:Y:S05]  /*b520*/  @!P3 BRA `(.L_x_102) ;  /* 0x0000000000e0b947 */ /* 0x000fea0003800000 */
[----:B------:R-:W1:Y:S01]  /*b530*/  S2R R8, SR_CgaCtaId ;  /* 0x0000000000087919 */ /* 0x000e620000008800 */
[----:B------:R-:W-:-:S04]  /*b540*/  MOV R7, 0x400 ;  /* 0x0000040000077802 */ /* 0x000fc80000000f00 */
[----:B-1----:R-:W-:Y:S02]  /*b550*/  LEA R9, R8, R7, 0x18 ;  /* 0x0000000708097211 */ /* 0x002fe400078ec0ff */
[----:B------:R-:W-:Y:S02]  /*b560*/  SHF.L.U32 R7, R4, 0x1f, RZ ;  /* 0x0000001f04077819 */ /* 0x000fe400000006ff */
[----:B------:R-:W-:-:S04]  /*b570*/  LEA R8, R0, R9, 0x3 ;  /* 0x0000000900087211 */ /* 0x000fc800078e18ff */
[----:B------:R-:W1:Y:S02]  /*b580*/  SYNCS.PHASECHK.TRANS64.TRYWAIT P4, [R8+URZ+0x27428], R7 ;  /* 0x02742807080075a7 */ /* 0x000e64000808017f */
[----:B-1----:R-:W-:Y:S05]  /*b590*/  @!P4 BRA `(.L_x_103) ;  /* 0x000000140060c947 */ /* 0x002fea0003800000 */
.L_x_143:
[----:B------:R-:W-:Y:S01]  /*b5a0*/  UPRMT UR4, UR20, 0x9910, URZ ;  /* 0x0000991014047896 */ /* 0x000fe2000800003f */
[----:B-1----:R-:W-:-:S03]  /*b5b0*/  @P2 IMAD.MOV.U32 R7, RZ, RZ, 0x5000 ;  /* 0x00005000ff072424 */ /* 0x002fc600078e00ff */
[----:B------:R-:W-:Y:S01]  /*b5c0*/  UISETP.NE.AND UP0, UPT, UR4, 0x2, UPT ;  /* 0x000000020400788c */ /* 0x000fe2000bf05270 */
[----:B------:R1:W-:Y:S05]  /*b5d0*/  @P2 SYNCS.ARRIVE.TRANS64 RZ, [R8+URZ+0x27400], R7 ;  /* 0x0274000708ff29a7 */ /* 0x0003ea000800003f */
[----:B------:R-:W-:-:S13]  /*b5e0*/  PLOP3.LUT P4, PT, PT, PT, UP0, 0x80, 0x0 ;  /* 0x000000000000781c */ /* 0x000fda0003f8f008 */
[----:B-1----:R-:W-:Y:S05]  /*b5f0*/  @P4 BRA `(.L_x_104) ;  /* 0x0000000000044947 */ /* 0x002fea0003800000 */
[----:B------:R-:W-:Y:S01]  /*b600*/  BPT.TRAP 0x1 ;  /* 0x000000040000795c */ /* 0x000fe20000300000 */
.L_x_104:
[----:B------:R-:W-:Y:S05]  /*b610*/  @P0 BRA `(.L_x_105) ;  /* 0x0000000000040947 */ /* 0x000fea0003800000 */
[----:B------:R-:W-:Y:S01]  /*b620*/  BPT.TRAP 0x1 ;  /* 0x000000040000795c */ /* 0x000fe20000300000 */
.L_x_105:
[----:B------:R-:W-:Y:S01]  /*b630*/  IMAD R9, R0, 0x5000, R9 ;  /* 0x0000500000097824 */ /* 0x000fe200078e0209 */
[----:B------:R-:W-:Y:S01]  /*b640*/  R2UR UR9, R8 ;  /* 0x00000000080972ca */ /* 0x000fe200000e0000 */
[----:B------:R-:W-:Y:S01]  /*b650*/  UIADD3 UR4, UP0, UR16, 0x1f0, URZ ;  /* 0x000001f010047890 */ /* 0x000fe2000ff1e03f */
[----:B------:R-:W-:Y:S01]  /*b660*/  R2UR UR12, R3 ;  /* 0x00000000030c72ca */ /* 0x000fe200000e0000 */
[----:B------:R-:W-:Y:S01]  /*b670*/  UMOV UR10, URZ ;  /* 0x0000003f000a7c82 */ /* 0x000fe20008000000 */
[----:B------:R-:W-:Y:S01]  /*b680*/  R2UR UR14, R9 ;  /* 0x00000000090e72ca */ /* 0x000fe200000e0000 */
[----:B------:R-:W-:Y:S01]  /*b690*/  UIADD3.X UR5, URZ, UR17, URZ, UP0, !UPT ;  /* 0x000000113f057290 */ /* 0x000fe200087fe43f */
[----:B------:R-:W-:Y:S01]  /*b6a0*/  R2UR UR13, R2 ;  /* 0x00000000020d72ca */ /* 0x000fe200000e0000 */
[----:B------:R-:W-:Y:S01]  /*b6b0*/  UMOV UR6, 0x0 ;  /* 0x0000000000067882 */ /* 0x000fe20000000000 */
[----:B------:R-:W-:Y:S01]  /*b6c0*/  UMOV UR7, 0x10000000 ;  /* 0x1000000000077882 */ /* 0x000fe20000000000 */
[----:B------:R-:W-:Y:S01]  /*b6d0*/  UMOV UR11, URZ ;  /* 0x0000003f000b7c82 */ /* 0x000fe20008000000 */
[----:B------:R-:W-:Y:S01]  /*b6e0*/  UMOV UR22, 0x20 ;  /* 0x0000002000167882 */ /* 0x000fe20000000000 */
[----:B------:R-:W-:Y:S01]  /*b6f0*/  UMOV UR23, 0x40 ;  /* 0x0000004000177882 */ /* 0x000fe20000000000 */
[----:B------:R-:W-:Y:S01]  /*b700*/  IADD3 R0, R0, 0x1, RZ ;  /* 0x0000000100007810 */ /* 0x000fe20007ffe0ff */
[----:B------:R-:W-:-:S03]  /*b710*/  UIADD3 UR9, UR9, 0x27400, URZ ;  /* 0x0002740009097890 */ /* 0x000fc6000fffe03f */
[C---:B------:R-:W-:Y:S01]  /*b720*/  ISETP.NE.AND P4, PT, R0.reuse, 0x5, PT ;  /* 0x000000050000780c */ /* 0x040fe20003f85270 */
[----:B------:R-:W-:Y:S02]  /*b730*/  UIADD3 UR8, UR14, 0xa000, URZ ;  /* 0x0000a0000e087890 */ /* 0x000fe4000fffe03f */
[----:B------:R-:W-:Y:S01]  /*b740*/  UIADD3 UR15, UR14, 0xb000, URZ ;  /* 0x0000b0000e0f7890 */ /* 0x000fe2000fffe03f */
[----:B------:R-:W-:Y:S01]  /*b750*/  SEL R7, RZ, 0x1, P4 ;  /* 0x00000001ff077807 */ /* 0x000fe20002000000 */
[----:B------:R-:W-:Y:S01]  /*b760*/  UIADD3 UR18, UR14, 0xc000, URZ ;  /* 0x0000c0000e127890 */ /* 0x000fe2000fffe03f */
[----:B------:R-:W-:Y:S01]  /*b770*/  SEL R0, R0, RZ, P4 ;  /* 0x000000ff00007207 */ /* 0x000fe20002000000 */
[----:B------:R-:W-:Y:S01]  /*b780*/  UIADD3 UR19, UR14, 0xd000, URZ ;  /* 0x0000d0000e137890 */ /* 0x000fe2000fffe03f */
[----:B------:R-:W-:Y:S01]  /*b790*/  LOP3.LUT R4, R4, R7, RZ, 0x3c, !PT ;  /* 0x0000000704047212 */ /* 0x000fe200078e3cff */
[----:B------:R-:W-:Y:S01]  /*b7a0*/  UIADD3 UR14, UR14, 0xe000, URZ ;  /* 0x0000e0000e0e7890 */ /* 0x000fe2000fffe03f */
        /* <DEDUP_REMOVED lines=16> */
.L_x_102:
[----:B------:R-:W-:Y:S05]  /*b8b0*/  BSYNC B1 ;  /* 0x0000000000017941 */ /* 0x000fea0003800000 */
.L_x_101:
        /* <DEDUP_REMOVED lines=10> */
.L_x_107:
[----:B------:R-:W-:Y:S05]  /*b960*/  BSYNC B1 ;  /* 0x0000000000017941 */ /* 0x000fea0003800000 */
.L_x_106:
[----:B------:R-:W-:Y:S01]  /*b970*/  BSSY B1, `(.L_x_109) ;  /* 0x000003c000017945 */ /* 0x000fe20003800000 */
[----:B------:R-:W-:-:S03]  /*b980*/  MOV R9, RZ ;  /* 0x000000ff00097202 */ /* 0x000fc60000000f00 */
[----:B------:R-:W-:Y:S05]  /*b990*/  @!P3 BRA `(.L_x_110) ;  /* 0x0000000000e4b947 */ /* 0x000fea0003800000 */
[----:B-1----:R-:W1:Y:S01]  /*b9a0*/  S2R R8, SR_CgaCtaId ;  /* 0x0000000000087919 */ /* 0x002e620000008800 */
[----:B------:R-:W-:-:S04]  /*b9b0*/  MOV R5, 0x400 ;  /* 0x0000040000057802 */ /* 0x000fc80000000f00 */
[----:B-1----:R-:W-:Y:S02]  /*b9c0*/  LEA R5, R8, R5, 0x18 ;  /* 0x0000000508057211 */ /* 0x002fe400078ec0ff */
[----:B------:R-:W-:Y:S02]  /*b9d0*/  SHF.L.U32 R8, R4, 0x1f, RZ ;  /* 0x0000001f04087819 */ /* 0x000fe400000006ff */
[----:B------:R-:W-:-:S04]  /*b9e0*/  LEA R7, R0, R5, 0x3 ;  /* 0x0000000500077211 */ /* 0x000fc800078e18ff */
[----:B------:R-:W1:Y:S02]  /*b9f0*/  SYNCS.PHASECHK.TRANS64.TRYWAIT P3, [R7+URZ+0x27428], R8 ;  /* 0x02742808070075a7 */ /* 0x000e64000806017f */
[----:B-1----:R-:W-:Y:S05]  /*ba00*/  @!P3 BRA `(.L_x_111) ;  /* 0x00000010006cb947 */ /* 0x002fea0003800000 */
.L_x_144:
[----:B------:R-:W-:Y:S01]  /*ba10*/  UPRMT UR4, UR20, 0x9910, URZ ;  /* 0x0000991014047896 */ /* 0x000fe2000800003f */
[----:B-1----:R-:W-:-:S03]  /*ba20*/  @P2 IMAD.MOV.U32 R8, RZ, RZ, 0x5000 ;  /* 0x00005000ff082424 */ /* 0x002fc600078e00ff */
[----:B------:R-:W-:Y:S01]  /*ba30*/  UISETP.NE.AND UP0, UPT, UR4, 0x2, UPT ;  /* 0x000000020400788c */ /* 0x000fe2000bf05270 */
[----:B------:R1:W-:Y:S05]  /*ba40*/  @P2 SYNCS.ARRIVE.TRANS64 RZ, [R7+URZ+0x27400], R8 ;  /* 0x0274000807ff29a7 */ /* 0x0003ea000800003f */
[----:B------:R-:W-:-:S13]  /*ba50*/  PLOP3.LUT P3, PT, PT, PT, UP0, 0x80, 0x0 ;  /* 0x000000000000781c */ /* 0x000fda0003f6f008 */
[----:B-1----:R-:W-:Y:S05]  /*ba60*/  @P3 BRA `(.L_x_112) ;  /* 0x0000000000043947 */ /* 0x002fea0003800000 */
[----:B------:R-:W-:Y:S01]  /*ba70*/  BPT.TRAP 0x1 ;  /* 0x000000040000795c */ /* 0x000fe20000300000 */
.L_x_112:
[----:B------:R-:W-:Y:S05]  /*ba80*/  @P0 BRA `(.L_x_113) ;  /* 0x0000000000040947 */ /* 0x000fea0003800000 */
[----:B------:R-:W-:Y:S01]  /*ba90*/  BPT.TRAP 0x1 ;  /* 0x000000040000795c */ /* 0x000fe20000300000 */
.L_x_113:
        /* <DEDUP_REMOVED lines=14> */
[----:B------:R-:W-:Y:S01]  /*bb80*/  UIADD3 UR9, UR9, 0x27400, URZ ;  /* 0x0002740009097890 */ /* 0x000fe2000fffe03f */
[----:B------:R-:W-:-:S02]  /*bb90*/  MOV R9, 0x1 ;  /* 0x0000000100097802 */ /* 0x000fc40000000f00 */
[C---:B------:R-:W-:Y:S01]  /*bba0*/  ISETP.NE.AND P3, PT, R0.reuse, 0x5, PT ;  /* 0x000000050000780c */ /* 0x040fe20003f65270 */
[----:B------:R-:W-:Y:S02]  /*bbb0*/  UIADD3 UR8, UR14, 0xa000, URZ ;  /* 0x0000a0000e087890 */ /* 0x000fe4000fffe03f */
[----:B------:R-:W-:Y:S01]  /*bbc0*/  UIADD3 UR15, UR14, 0xb000, URZ ;  /* 0x0000b0000e0f7890 */ /* 0x000fe2000fffe03f */
[----:B------:R-:W-:Y:S01]  /*bbd0*/  SEL R5, RZ, 0x1, P3 ;  /* 0x00000001ff057807 */ /* 0x000fe20001800000 */
[----:B------:R-:W-:Y:S01]  /*bbe0*/  UIADD3 UR19, UR14, 0xc000, URZ ;  /* 0x0000c0000e137890 */ /* 0x000fe2000fffe03f */
[----:B------:R-:W-:Y:S01]  /*bbf0*/  SEL R0, R0, RZ, P3 ;  /* 0x000000ff00007207 */ /* 0x000fe20001800000 */
[----:B------:R-:W-:Y:S01]  /*bc00*/  UIADD3 UR23, UR14, 0xd000, URZ ;  /* 0x0000d0000e177890 */ /* 0x000fe2000fffe03f */
[----:B------:R-:W-:Y:S02]  /*bc10*/  LOP3.LUT R4, R4, R5, RZ, 0x3c, !PT ;  /* 0x0000000504047212 */ /* 0x000fe400078e3cff */
        /* <DEDUP_REMOVED lines=16> */
[----:B--2---:R-:W-:Y:S01]  /*bd20*/  NOP ;  /* 0x0000000000007918 */ /* 0x004fe20000000000 */
.L_x_110:
[----:B------:R-:W-:Y:S05]  /*bd30*/  BSYNC B1 ;  /* 0x0000000000017941 */ /* 0x000fea0003800000 */
.L_x_109:
[----:B------:R-:W-:Y:S01]  /*bd40*/  ISETP.GE.AND P3, PT, R6, 0x2, PT ;  /* 0x000000020600780c */ /* 0x000fe20003f66270 */
[----:B------:R-:W-:-:S12]  /*bd50*/  BSSY B1, `(.L_x_114) ;  /* 0x0000080000017945 */ /* 0x000fd80003800000 */
[----:B------:R-:W-:Y:S05]  /*bd60*/  @!P3 BRA `(.L_x_115) ;  /* 0x0000000400f8b947 */ /* 0x000fea0003800000 */
[----:B------:R-:W-:-:S07]  /*bd70*/  SHF.L.U32 R6, R6, 0x1, RZ ;  /* 0x0000000106067819 */ /* 0x000fce00000006ff */
.L_x_126:
[----:B------:R-:W-:Y:S04]  /*bd80*/  BSSY B2, `(.L_x_116) ;  /* 0x000003b000027945 */ /* 0x000fe80003800000 */
[----:B------:R-:W-:Y:S05]  /*bd90*/  @!P6 BRA `(.L_x_117) ;  /* 0x0000000000e4e947 */ /* 0x000fea0003800000 */
[----:B-1----:R-:W1:Y:S01]  /*bda0*/  S2R R8, SR_CgaCtaId ;  /* 0x0000000000087919 */ /* 0x002e620000008800 */
[----:B------:R-:W-:-:S04]  /*bdb0*/  MOV R5, 0x400 ;  /* 0x0000040000057802 */ /* 0x000fc80000000f00 */
[----:B-1----:R-:W-:Y:S02]  /*bdc0*/  LEA R5, R8, R5, 0x18 ;  /* 0x0000000508057211 */ /* 0x002fe400078ec0ff */
[----:B------:R-:W-:-:S03]  /*bdd0*/  SHF.L.U32 R8, R4, 0x1f, RZ ;  /* 0x0000001f04087819 */ /* 0x000fc600000006ff */
[----:B------:R-:W-:-:S04]  /*bde0*/  IMAD R7, R0, 0x8, R5 ;  /* 0x0000000800077824 */ /* 0x000fc800078e0205 */
[----:B------:R-:W1:Y:S02]  /*bdf0*/  SYNCS.PHASECHK.TRANS64.TRYWAIT P3, [R7+URZ+0x27428], R8 ;  /* 0x02742808070075a7 */ /* 0x000e64000806017f */
[----:B-1----:R-:W-:Y:S05]  /*be00*/  @!P3 BRA `(.L_x_118) ;  /* 0x0000000c0080b947 */ /* 0x002fea0003800000 */
.L_x_145:
[----:B------:R-:W-:Y:S01]  /*be10*/  UPRMT UR4, UR20, 0x9910, URZ ;  /* 0x0000991014047896 */ /* 0x000fe2000800003f */
[----:B-1----:R-:W-:-:S03]  /*be20*/  @P2 MOV R8, 0x5000 ;  /* 0x0000500000082802 */ /* 0x002fc60000000f00 */
[----:B------:R-:W-:Y:S01]  /*be30*/  UISETP.NE.AND UP0, UPT, UR4, 0x2, UPT ;  /* 0x000000020400788c */ /* 0x000fe2000bf05270 */
[----:B------:R1:W-:Y:S05]  /*be40*/  @P2 SYNCS.ARRIVE.TRANS64 RZ, [R7+URZ+0x27400], R8 ;  /* 0x0274000807ff29a7 */ /* 0x0003ea000800003f */
[----:B------:R-:W-:-:S13]  /*be50*/  PLOP3.LUT P3, PT, PT, PT, UP0, 0x80, 0x0 ;  /* 0x000000000000781c */ /* 0x000fda0003f6f008 */
[----:B-1----:R-:W-:Y:S05]  /*be60*/  @P3 BRA `(.L_x_119) ;  /* 0x0000000000043947 */ /* 0x002fea0003800000 */
[----:B------:R-:W-:Y:S01]  /*be70*/  BPT.TRAP 0x1 ;  /* 0x000000040000795c */ /* 0x000fe20000300000 */
.L_x_119:
[----:B------:R-:W-:Y:S05]  /*be80*/  @P0 BRA `(.L_x_120) ;  /* 0x0000000000040947 */ /* 0x000fea0003800000 */
[----:B------:R-:W-:Y:S01]  /*be90*/  BPT.TRAP 0x1 ;  /* 0x000000040000795c */ /* 0x000fe20000300000 */
.L_x_120:
        /* <DEDUP_REMOVED lines=9> */
[----:B------:R-:W-:Y:S01]  /*bf30*/  R2UR UR13, R2 ;  /* 0x00000000020d72ca */ /* 0x000fe200000e0000 */
[----:B------:R-:W-:Y:S01]  /*bf40*/  UMOV UR7, 0x10000000 ;  /* 0x1000000000077882 */ /* 0x000fe20000000000 */
[----:B------:R-:W-:Y:S01]  /*bf50*/  UMOV UR18, 0x20 ;  /* 0x0000002000127882 */ /* 0x000fe20000000000 */
[----:B------:R-:W-:Y:S01]  /*bf60*/  UMOV UR22, 0x40 ;  /* 0x0000004000167882 */ /* 0x000fe20000000000 */
[----:B------:R-:W-:Y:S01]  /*bf70*/  IADD3 R0, R0, 0x1, RZ ;  /* 0x0000000100007810 */ /* 0x000fe20007ffe0ff */
[----:B------:R-:W-:-:S02]  /*bf80*/  UIADD3 UR9, UR9, 0x27400, URZ ;  /* 0x0002740009097890 */ /* 0x000fc4000fffe03f */
[----:B------:R-:W-:Y:S01]  /*bf90*/  USHF.L.U32 UR11, UR11, 0x6, URZ ;  /* 0x000000060b0b7899 */ /* 0x000fe2000800063f */
        /* <DEDUP_REMOVED lines=25> */
.L_x_117:
[----:B------:R-:W-:Y:S05]  /*c130*/  BSYNC B2 ;  /* 0x0000000000027941 */ /* 0x000fea0003800000 */
.L_x_116:
[----:B------:R-:W-:Y:S01]  /*c140*/  ISETP.LT.OR P3, PT, R6, 0x4, !P6 ;  /* 0x000000040600780c */ /* 0x000fe20007761670 */
[----:B------:R-:W-:-:S12]  /*c150*/  BSSY B2, `(.L_x_121) ;  /* 0x000003c000027945 */ /* 0x000fd80003800000 */
[----:B------:R-:W-:Y:S05]  /*c160*/  @P3 BRA `(.L_x_122) ;  /* 0x0000000000e83947 */ /* 0x000fea0003800000 */
[----:B-1----:R-:W1:Y:S01]  /*c170*/  S2R R8, SR_CgaCtaId ;  /* 0x0000000000087919 */ /* 0x002e620000008800 */
[----:B------:R-:W-:-:S04]  /*c180*/  MOV R5, 0x400 ;  /* 0x0000040000057802 */ /* 0x000fc80000000f00 */
[----:B-1----:R-:W-:Y:S02]  /*c190*/  LEA R5, R8, R5, 0x18 ;  /* 0x0000000508057211 */ /* 0x002fe400078ec0ff */
[----:B------:R-:W-:Y:S02]  /*c1a0*/  SHF.L.U32 R8, R4, 0x1f, RZ ;  /* 0x0000001f04087819 */ /* 0x000fe400000006ff */
[----:B------:R-:W-:-:S04]  /*c1b0*/  LEA R7, R0, R5, 0x3 ;  /* 0x0000000500077211 */ /* 0x000fc800078e18ff */
[----:B------:R-:W1:Y:S02]  /*c1c0*/  SYNCS.PHASECHK.TRANS64.TRYWAIT P3, [R7+URZ+0x27428], R8 ;  /* 0x02742808070075a7 */ /* 0x000e64000806017f */
[----:B-1----:R-:W-:Y:S05]  /*c1d0*/  @!P3 BRA `(.L_x_123) ;  /* 0x0000000800a0b947 */ /* 0x002fea0003800000 */
.L_x_146:
[----:B------:R-:W-:Y:S01]  /*c1e0*/  UPRMT UR4, UR20, 0x9910, URZ ;  /* 0x0000991014047896 */ /* 0x000fe2000800003f */
[----:B-1----:R-:W-:-:S03]  /*c1f0*/  @P1 IMAD.MOV.U32 R8, RZ, RZ, 0x5000 ;  /* 0x00005000ff081424 */ /* 0x002fc600078e00ff */
[----:B------:R-:W-:Y:S01]  /*c200*/  UISETP.NE.AND UP0, UPT, UR4, 0x2, UPT ;  /* 0x000000020400788c */ /* 0x000fe2000bf05270 */
[----:B------:R1:W-:Y:S05]  /*c210*/  @P1 SYNCS.ARRIVE.TRANS64 RZ, [R7+URZ+0x27400], R8 ;  /* 0x0274000807ff19a7 */ /* 0x0003ea000800003f */
[----:B------:R-:W-:-:S13]  /*c220*/  PLOP3.LUT P3, PT, PT, PT, UP0, 0x80, 0x0 ;  /* 0x000000000000781c */ /* 0x000fda0003f6f008 */
[----:B-1----:R-:W-:Y:S05]  /*c230*/  @P3 BRA `(.L_x_124) ;  /* 0x0000000000043947 */ /* 0x002fea0003800000 */
[----:B------:R-:W-:Y:S01]  /*c240*/  BPT.TRAP 0x1 ;  /* 0x000000040000795c */ /* 0x000fe20000300000 */
.L_x_124:
[----:B------:R-:W-:Y:S05]  /*c250*/  @P0 BRA `(.L_x_125) ;  /* 0x0000000000040947 */ /* 0x000fea0003800000 */
[----:B------:R-:W-:Y:S01]  /*c260*/  BPT.TRAP 0x1 ;  /* 0x000000040000795c */ /* 0x000fe20000300000 */
.L_x_125:
        /* <DEDUP_REMOVED lines=14> */
[----:B------:R-:W-:Y:S01]  /*c350*/  UIADD3 UR9, UR9, 0x27400, URZ ;  /* 0x0002740009097890 */ /* 0x000fe2000fffe03f */
[----:B------:R-:W-:Y:S01]  /*c360*/  IADD3 R9, R9, 0x1, RZ ;  /* 0x0000000109097810 */ /* 0x000fe20007ffe0ff */
[----:B------:R-:W-:Y:S01]  /*c370*/  USHF.L.U32 UR11, UR11, 0x6, URZ ;  /* 0x000000060b0b7899 */ /* 0x000fe2000800063f */
[----:B------:R-:W-:Y:S01]  /*c380*/  ISETP.NE.AND P3, PT, R0, 0x5, PT ;  /* 0x000000050000780c */ /* 0x000fe20003f65270 */
[----:B------:R-:W-:-:S02]  /*c390*/  UIADD3 UR8, UR14, 0xa000, URZ ;  /* 0x0000a0000e087890 */ /* 0x000fc4000fffe03f */
        /* <DEDUP_REMOVED lines=23> */
.L_x_122:
[----:B------:R-:W-:Y:S05]  /*c510*/  BSYNC B2 ;  /* 0x0000000000027941 */ /* 0x000fea0003800000 */
.L_x_121:
[C---:B------:R-:W-:Y:S02]  /*c520*/  ISETP.GT.AND P3, PT, R6.reuse, 0x4, PT ;  /* 0x000000040600780c */ /* 0x040fe40003f64270 */
[----:B------:R-:W-:-:S11]  /*c530*/  IADD3 R6, R6, -0x2, RZ ;  /* 0xfffffffe06067810 */ /* 0x000fd60007ffe0ff */
[----:B------:R-:W-:Y:S05]  /*c540*/  @P3 BRA `(.L_x_126) ;  /* 0xfffffff8000c3947 */ /* 0x000fea000383ffff */
.L_x_115:
[----:B------:R-:W-:Y:S05]  /*c550*/  BSYNC B1 ;  /* 0x0000000000017941 */ /* 0x000fea0003800000 */
.L_x_114:
[----:B------:R-:W-:Y:S01]  /*c560*/  VIADD R17, R17, UR21 ;  /* 0x0000001511117c36 */ /* 0x000fe20008000000 */
[----:B------:R-:W-:Y:S01]  /*c570*/  ULDC UR4, c[0x0][0xa00] ;  /* 0x0002800000047ab9 */ /* 0x000fe20000000800 */
[----:B-1----:R-:W-:-:S03]  /*c580*/  PRMT R5, RZ, 0x7610, R5 ;  /* 0x00007610ff057816 */ /* 0x002fc60000000005 */
[----:B------:R-:W-:-:S13]  /*c590*/  ISETP.GE.AND P3, PT, R17, UR4, PT ;  /* 0x0000000411007c0c */ /* 0x000fda000bf66270 */
[----:B------:R-:W-:Y:S05]  /*c5a0*/  @!P3 BRA `(.L_x_127) ;  /* 0xffffffec003cb947 */ /* 0x000fea000383ffff */
[----:B------:R-:W-:Y:S05]  /*c5b0*/  BSYNC B0 ;  /* 0x0000000000007941 */ /* 0x000fea0003800000 */
.L_x_99:
[----:B------:R-:W-:Y:S05]  /*c5c0*/  EXIT ;  /* 0x000000000000794d */ /* 0x000fea0003800000 */
.L_x_17:
[----:B-1----:R-:W-:-:S04]  /*c5d0*/  MOV R4, UR4 ;  /* 0x0000000400047c02 */ /* 0x002fc80008000f00 */
[----:B------:R1:W2:Y:S03]  /*c5e0*/  SYNCS.PHASECHK.TRANS64.TRYWAIT P1, [R4+URZ+0x27450], R3 ;  /* 0x02745003040075a7 */ /* 0x0002a6000802017f */
[----:B--2---:R-:W-:Y:S05]  /*c5f0*/  @!P1 NANOSLEEP.SYNCS 0x989680 ;  /* 0x009896800000995d */ /* 0x004fea0003900000 */
[----:B------:R-:W2:Y:S02]  /*c600*/  @!P1 SYNCS.PHASECHK.TRANS64 P1, [R4+URZ+0x27450], R3 ;  /* 0x02745003040095a7 */ /* 0x000ea4000802007f */
[----:B--2---:R-:W-:Y:S05]  /*c610*/  @!P1 BRA `(.L_x_17) ;  /* 0xfffffffc00ec9947 */ /* 0x004fea000383ffff */
[----:B------:R-:W-:Y:S05]  /*c620*/  BRA `(.L_x_128) ;  /* 0xffffff4c00787947 */ /* 0x000fea000383ffff */
.L_x_19:
[----:B-1----:R-:W-:-:S04]  /*c630*/  MOV R6, UR5 ;  /* 0x0000000500067c02 */ /* 0x002fc80008000f00 */
[----:B------:R1:W2:Y:S03]  /*c640*/  SYNCS.PHASECHK.TRANS64.TRYWAIT P1, [R6+URZ+0x27400], R3 ;  /* 0x02740003060075a7 */ /* 0x0002a6000802017f */
[----:B--2---:R-:W-:Y:S05]  /*c650*/  @!P1 NANOSLEEP.SYNCS 0x989680 ;  /* 0x009896800000995d */ /* 0x004fea0003900000 */
[----:B------:R-:W2:Y:S02]  /*c660*/  @!P1 SYNCS.PHASECHK.TRANS64 P1, [R6+URZ+0x27400], R3 ;  /* 0x02740003060095a7 */ /* 0x000ea4000802007f */
[----:B--2---:R-:W-:Y:S05]  /*c670*/  @!P1 BRA `(.L_x_19) ;  /* 0xfffffffc00ec9947 */ /* 0x004fea000383ffff */
[----:B------:R-:W-:Y:S05]  /*c680*/  BRA `(.L_x_129) ;  /* 0xffffff4c008c7947 */ /* 0x000fea000383ffff */
.L_x_20:
[----:B-1----:R-:W-:-:S04]  /*c690*/  MOV R3, UR7 ;  /* 0x0000000700037c02 */ /* 0x002fc80008000f00 */
[----:B------:R1:W2:Y:S03]  /*c6a0*/  SYNCS.PHASECHK.TRANS64.TRYWAIT P1, [R3+URZ+-0x8], R4 ;  /* 0xfffff804030075a7 */ /* 0x0002a6000802017f */
[----:B--2---:R-:W-:Y:S05]  /*c6b0*/  @!P1 NANOSLEEP.SYNCS 0x989680 ;  /* 0x009896800000995d */ /* 0x004fea0003900000 */
[----:B------:R-:W2:Y:S02]  /*c6c0*/  @!P1 SYNCS.PHASECHK.TRANS64 P1, [R3+URZ+-0x8], R4 ;  /* 0xfffff804030095a7 */ /* 0x000ea4000802007f */
[----:B--2---:R-:W-:Y:S05]  /*c6d0*/  @!P1 BRA `(.L_x_20) ;  /* 0xfffffffc00ec9947 */ /* 0x004fea000383ffff */
[----:B------:R-:W-:Y:S05]  /*c6e0*/  BRA `(.L_x_130) ;  /* 0xffffff4c007c7947 */ /* 0x000fea000383ffff */
.L_x_22:
[----:B-1----:R-:W-:-:S04]  /*c6f0*/  IMAD.U32 R8, RZ, RZ, UR6 ;  /* 0x00000006ff087e24 */ /* 0x002fc8000f8e00ff */
[----:B------:R1:W2:Y:S03]  /*c700*/  SYNCS.PHASECHK.TRANS64.TRYWAIT P1, [R8+URZ+0x27400], R7 ;  /* 0x02740007080075a7 */ /* 0x0002a6000802017f */
[----:B--2---:R-:W-:Y:S05]  /*c710*/  @!P1 NANOSLEEP.SYNCS 0x989680 ;  /* 0x009896800000995d */ /* 0x004fea0003900000 */
[----:B------:R-:W2:Y:S02]  /*c720*/  @!P1 SYNCS.PHASECHK.TRANS64 P1, [R8+URZ+0x27400], R7 ;  /* 0x02740007080095a7 */ /* 0x000ea4000802007f */
[----:B--2---:R-:W-:Y:S05]  /*c730*/  @!P1 BRA `(.L_x_22) ;  /* 0xfffffffc00ec9947 */ /* 0x004fea000383ffff */
[----:B------:R-:W-:Y:S05]  /*c740*/  BRA `(.L_x_131) ;  /* 0xffffff6400ac7947 */ /* 0x000fea000383ffff */
.L_x_27:
[----:B-1----:R-:W-:-:S04]  /*c750*/  MOV R5, UR6 ;  /* 0x0000000600057c02 */ /* 0x002fc80008000f00 */
[----:B------:R1:W2:Y:S03]  /*c760*/  SYNCS.PHASECHK.TRANS64.TRYWAIT P2, [R5+URZ+0x27400], R0 ;  /* 0x02740000050075a7 */ /* 0x0002a6000804017f */
[----:B--2---:R-:W-:Y:S05]  /*c770*/  @!P2 NANOSLEEP.SYNCS 0x989680 ;  /* 0x009896800000a95d */ /* 0x004fea0003900000 */
[----:B------:R-:W2:Y:S02]  /*c780*/  @!P2 SYNCS.PHASECHK.TRANS64 P2, [R5+URZ+0x27400], R0 ;  /* 0x027400000500a5a7 */ /* 0x000ea4000804007f */
[----:B--2---:R-:W-:Y:S05]  /*c790*/  @!P2 BRA `(.L_x_27) ;  /* 0xfffffffc00eca947 */ /* 0x004fea000383ffff */
[----:B------:R-:W-:Y:S05]  /*c7a0*/  BRA `(.L_x_132) ;  /* 0xffffff6c00e07947 */ /* 0x000fea000383ffff */
.L_x_31:
[----:B-1----:R-:W-:-:S04]  /*c7b0*/  MOV R9, UR10 ;  /* 0x0000000a00097c02 */ /* 0x002fc80008000f00 */
[----:B------:R1:W2:Y:S03]  /*c7c0*/  SYNCS.PHASECHK.TRANS64.TRYWAIT P2, [R9+URZ+0x27400], R0 ;  /* 0x02740000090075a7 */ /* 0x0002a6000804017f */
[----:B--2---:R-:W-:Y:S05]  /*c7d0*/  @!P2 NANOSLEEP.SYNCS 0x989680 ;  /* 0x009896800000a95d */ /* 0x004fea0003900000 */
[----:B------:R-:W2:Y:S02]  /*c7e0*/  @!P2 SYNCS.PHASECHK.TRANS64 P2, [R9+URZ+0x27400], R0 ;  /* 0x027400000900a5a7 */ /* 0x000ea4000804007f */
[----:B--2---:R-:W-:Y:S05]  /*c7f0*/  @!P2 BRA `(.L_x_31) ;  /* 0xfffffffc00eca947 */ /* 0x004fea000383ffff */
[----:B------:R-:W-:Y:S05]  /*c800*/  BRA `(.L_x_30) ;  /* 0xffffff8800347947 */ /* 0x000fea000383ffff */
.L_x_39:
[----:B-1----:R-:W-:-:S04]  /*c810*/  MOV R5, UR6 ;  /* 0x0000000600057c02 */ /* 0x002fc80008000f00 */
[----:B------:R1:W2:Y:S03]  /*c820*/  SYNCS.PHASECHK.TRANS64.TRYWAIT P2, [R5+URZ+0x27400], R4 ;  /* 0x02740004050075a7 */ /* 0x0002a6000804017f */
[----:B--2---:R-:W-:Y:S05]  /*c830*/  @!P2 NANOSLEEP.SYNCS 0x989680 ;  /* 0x009896800000a95d */ /* 0x004fea0003900000 */
[----:B------:R-:W2:Y:S02]  /*c840*/  @!P2 SYNCS.PHASECHK.TRANS64 P2, [R5+URZ+0x27400], R4 ;  /* 0x027400040500a5a7 */ /* 0x000ea4000804007f */
[----:B--2---:R-:W-:Y:S05]  /*c850*/  @!P2 BRA `(.L_x_39) ;  /* 0xfffffffc00eca947 */ /* 0x004fea000383ffff */
[----:B------:R-:W-:Y:S05]  /*c860*/  BRA `(.L_x_133) ;  /* 0xffffff9000a07947 */ /* 0x000fea000383ffff */
.L_x_43:
[----:B-1----:R-:W-:-:S04]  /*c870*/  IMAD.U32 R9, RZ, RZ, UR10 ;  /* 0x0000000aff097e24 */ /* 0x002fc8000f8e00ff */
[----:B------:R1:W2:Y:S03]  /*c880*/  SYNCS.PHASECHK.TRANS64.TRYWAIT P2, [R9+URZ+0x27400], R0 ;  /* 0x02740000090075a7 */ /* 0x0002a6000804017f */
[----:B--2---:R-:W-:Y:S05]  /*c890*/  @!P2 NANOSLEEP.SYNCS 0x989680 ;  /* 0x009896800000a95d */ /* 0x004fea0003900000 */
[----:B------:R-:W2:Y:S02]  /*c8a0*/  @!P2 SYNCS.PHASECHK.TRANS64 P2, [R9+URZ+0x27400], R0 ;  /* 0x027400000900a5a7 */ /* 0x000ea4000804007f */
[----:B--2---:R-:W-:Y:S05]  /*c8b0*/  @!P2 BRA `(.L_x_43) ;  /* 0xfffffffc00eca947 */ /* 0x004fea000383ffff */
[----:B------:R-:W-:Y:S05]  /*c8c0*/  BRA `(.L_x_42) ;  /* 0xffffffb000387947 */ /* 0x000fea000383ffff */
.L_x_63:
[----:B-1----:R-:W-:-:S04]  /*c8d0*/  MOV R3, UR7 ;  /* 0x0000000700037c02 */ /* 0x002fc80008000f00 */
[----:B------:R1:W2:Y:S03]  /*c8e0*/  SYNCS.PHASECHK.TRANS64.TRYWAIT P1, [R3+URZ+0x8], R0 ;  /* 0x00000800030075a7 */ /* 0x0002a6000802017f */
[----:B--2---:R-:W-:Y:S05]  /*c8f0*/  @!P1 NANOSLEEP.SYNCS 0x989680 ;  /* 0x009896800000995d */ /* 0x004fea0003900000 */
[----:B------:R-:W2:Y:S02]  /*c900*/  @!P1 SYNCS.PHASECHK.TRANS64 P1, [R3+URZ+0x8], R0 ;  /* 0x00000800030095a7 */ /* 0x000ea4000802007f */
[----:B--2---:R-:W-:Y:S05]  /*c910*/  @!P1 BRA `(.L_x_63) ;  /* 0xfffffffc00ec9947 */ /* 0x004fea000383ffff */
[----:B------:R-:W-:Y:S05]  /*c920*/  BRA `(.L_x_134) ;  /* 0xffffffc4000c7947 */ /* 0x000fea000383ffff */
.L_x_84:
[----:B------:R-:W-:Y:S01]  /*c930*/  BSSY B1, `(.L_x_135) ;  /* 0x0000006000017945 */ /* 0x000fe20003800000 */
[----:B------:R-:W-:-:S07]  /*c940*/  MOV R15, 0xffffffff ;  /* 0xffffffff000f7802 */ /* 0x000fce0000000f00 */
[----:B------:R-:W-:Y:S05]  /*c950*/  WARPSYNC.COLLECTIVE R15, `(.L_x_136) ;  /* 0x000000000f0c7348 */ /* 0x000fea0003c00000 */
[----:B------:R-:W-:Y:S02]  /*c960*/  ELECT P6, UR62, PT ;  /* 0x00000000003e782f */ /* 0x000fe400038c0000 */
[----:B------:R-:W-:Y:S01]  /*c970*/  MOV R14, UR62 ;  /* 0x0000003e000e7c02 */ /* 0x000fe20008000f00 */
[----:B------:R-:W-:Y:S10]  /*c980*/  ENDCOLLECTIVE ;  /* 0x000000000000791b */ /* 0x000ff40003800000 */
.L_x_136:
[----:B------:R-:W-:Y:S05]  /*c990*/  BSYNC B1 ;  /* 0x0000000000017941 */ /* 0x000fea0003800000 */
.L_x_135:
[----:B------:R-:W-:Y:S05]  /*c9a0*/  BRA `(.L_x_137) ;  /* 0xffffffdc00cc7947 */ /* 0x000fea000383ffff */
.L_x_87:
[----:B-1----:R1:W2:Y:S02]  /*c9b0*/  SYNCS.PHASECHK.TRANS64.TRYWAIT P2, [R7+URZ+0x27460], R6 ;  /* 0x02746006070075a7 */ /* 0x0022a4000804017f */
[----:B--2---:R-:W-:Y:S05]  /*c9c0*/  @!P2 NANOSLEEP.SYNCS 0x989680 ;  /* 0x009896800000a95d */ /* 0x004fea0003900000 */
[----:B------:R-:W2:Y:S02]  /*c9d0*/  @!P2 SYNCS.PHASECHK.TRANS64 P2, [R7+URZ+0x27460], R6 ;  /* 0x027460060700a5a7 */ /* 0x000ea4000804007f */
[----:B--2---:R-:W-:Y:S05]  /*c9e0*/  @!P2 BRA `(.L_x_87) ;  /* 0xfffffffc00f0a947 */ /* 0x004fea000383ffff */
[----:B------:R-:W-:Y:S05]  /*c9f0*/  BRA `(.L_x_138) ;  /* 0xffffffdc00ec7947 */ /* 0x000fea000383ffff */
.L_x_92:
[----:B-1----:R1:W2:Y:S02]  /*ca00*/  SYNCS.PHASECHK.TRANS64.TRYWAIT P2, [R7+URZ+0x274b0], R4 ;  /* 0x0274b004070075a7 */ /* 0x0022a4000804017f */
[----:B--2---:R-:W-:Y:S05]  /*ca10*/  @!P2 NANOSLEEP.SYNCS 0x989680 ;  /* 0x009896800000a95d */ /* 0x004fea0003900000 */
[----:B------:R-:W2:Y:S02]  /*ca20*/  @!P2 SYNCS.PHASECHK.TRANS64 P2, [R7+URZ+0x274b0], R4 ;  /* 0x0274b0040700a5a7 */ /* 0x000ea4000804007f */
[----:B--2---:R-:W-:Y:S05]  /*ca30*/  @!P2 BRA `(.L_x_92) ;  /* 0xfffffffc00f0a947 */ /* 0x004fea000383ffff */
[----:B------:R-:W-:Y:S05]  /*ca40*/  BRA `(.L_x_91) ;  /* 0xffffffe000d07947 */ /* 0x000fea000383ffff */
.L_x_95:
[----:B-1----:R1:W2:Y:S02]  /*ca50*/  SYNCS.PHASECHK.TRANS64.TRYWAIT P2, [R4+URZ+0x27460], R9 ;  /* 0x02746009040075a7 */ /* 0x0022a4000804017f */
[----:B--2---:R-:W-:Y:S05]  /*ca60*/  @!P2 NANOSLEEP.SYNCS 0x989680 ;  /* 0x009896800000a95d */ /* 0x004fea0003900000 */
[----:B------:R-:W2:Y:S02]  /*ca70*/  @!P2 SYNCS.PHASECHK.TRANS64 P2, [R4+URZ+0x27460], R9 ;  /* 0x027460090400a5a7 */ /* 0x000ea4000804007f */
[----:B--2---:R-:W-:Y:S05]  /*ca80*/  @!P2 BRA `(.L_x_95) ;  /* 0xfffffffc00f0a947 */ /* 0x004fea000383ffff */
[----:B------:R-:W-:Y:S05]  /*ca90*/  BRA `(.L_x_139) ;  /* 0xffffffe000e47947 */ /* 0x000fea000383ffff */
.L_x_100:
[----:B------:R-:W-:Y:S01]  /*caa0*/  BSSY B1, `(.L_x_140) ;  /* 0x0000006000017945 */ /* 0x000fe20003800000 */
[----:B------:R-:W-:-:S07]  /*cab0*/  MOV R15, 0xffffffff ;  /* 0xffffffff000f7802 */ /* 0x000fce0000000f00 */
[----:B------:R-:W-:Y:S05]  /*cac0*/  WARPSYNC.COLLECTIVE R15, `(.L_x_141) ;  /* 0x000000000f0c7348 */ /* 0x000fea0003c00000 */
[----:B------:R-:W-:Y:S02]  /*cad0*/  ELECT P6, UR62, PT ;  /* 0x00000000003e782f */ /* 0x000fe400038c0000 */
[----:B------:R-:W-:Y:S01]  /*cae0*/  MOV R14, UR62 ;  /* 0x0000003e000e7c02 */ /* 0x000fe20008000f00 */
[----:B------:R-:W-:Y:S10]  /*caf0*/  ENDCOLLECTIVE ;  /* 0x000000000000791b */ /* 0x000ff40003800000 */
.L_x_141:
[----:B------:R-:W-:Y:S05]  /*cb00*/  BSYNC B1 ;  /* 0x0000000000017941 */ /* 0x000fea0003800000 */
.L_x_140:
[----:B------:R-:W-:Y:S05]  /*cb10*/  BRA `(.L_x_142) ;  /* 0xffffffe800787947 */ /* 0x000fea000383ffff */
.L_x_103:
[----:B-1----:R1:W2:Y:S02]  /*cb20*/  SYNCS.PHASECHK.TRANS64.TRYWAIT P4, [R8+URZ+0x27428], R7 ;  /* 0x02742807080075a7 */ /* 0x0022a4000808017f */
[----:B--2---:R-:W-:Y:S05]  /*cb30*/  @!P4 NANOSLEEP.SYNCS 0x989680 ;  /* 0x009896800000c95d */ /* 0x004fea0003900000 */
[----:B------:R-:W2:Y:S02]  /*cb40*/  @!P4 SYNCS.PHASECHK.TRANS64 P4, [R8+URZ+0x27428], R7 ;  /* 0x027428070800c5a7 */ /* 0x000ea4000808007f */
[----:B--2---:R-:W-:Y:S05]  /*cb50*/  @!P4 BRA `(.L_x_103) ;  /* 0xfffffffc00f0c947 */ /* 0x004fea000383ffff */
[----:B------:R-:W-:Y:S05]  /*cb60*/  BRA `(.L_x_143) ;  /* 0xffffffe8008c7947 */ /* 0x000fea000383ffff */
.L_x_108:
[----:B-1----:R1:W2:Y:S02]  /*cb70*/  SYNCS.PHASECHK.TRANS64.TRYWAIT P4, [R5+URZ+0x274b0], R8 ;  /* 0x0274b008050075a7 */ /* 0x0022a4000808017f */
[----:B--2---:R-:W-:Y:S05]  /*cb80*/  @!P4 NANOSLEEP.SYNCS 0x989680 ;  /* 0x009896800000c95d */ /* 0x004fea0003900000 */
[----:B------:R-:W2:Y:S02]  /*cb90*/  @!P4 SYNCS.PHASECHK.TRANS64 P4, [R5+URZ+0x274b0], R8 ;  /* 0x0274b0080500c5a7 */ /* 0x000ea4000808007f */
[----:B--2---:R-:W-:Y:S05]  /*cba0*/  @!P4 BRA `(.L_x_108) ;  /* 0xfffffffc00f0c947 */ /* 0x004fea000383ffff */
[----:B------:R-:W-:Y:S05]  /*cbb0*/  BRA `(.L_x_107) ;  /* 0xffffffec00687947 */ /* 0x000fea000383ffff */
.L_x_111:
[----:B-1----:R1:W2:Y:S02]  /*cbc0*/  SYNCS.PHASECHK.TRANS64.TRYWAIT P3, [R7+URZ+0x27428], R8 ;  /* 0x02742808070075a7 */ /* 0x0022a4000806017f */
[----:B--2---:R-:W-:Y:S05]  /*cbd0*/  @!P3 NANOSLEEP.SYNCS 0x989680 ;  /* 0x009896800000b95d */ /* 0x004fea0003900000 */
[----:B------:R-:W2:Y:S02]  /*cbe0*/  @!P3 SYNCS.PHASECHK.TRANS64 P3, [R7+URZ+0x27428], R8 ;  /* 0x027428080700b5a7 */ /* 0x000ea4000806007f */
[----:B--2---:R-:W-:Y:S05]  /*cbf0*/  @!P3 BRA `(.L_x_111) ;  /* 0xfffffffc00f0b947 */ /* 0x004fea000383ffff */
[----:B------:R-:W-:Y:S05]  /*cc00*/  BRA `(.L_x_144) ;  /* 0xffffffec00807947 */ /* 0x000fea000383ffff */
.L_x_118:
[----:B-1----:R1:W2:Y:S02]  /*cc10*/  SYNCS.PHASECHK.TRANS64.TRYWAIT P3, [R7+URZ+0x27428], R8 ;  /* 0x02742808070075a7 */ /* 0x0022a4000806017f */
[----:B--2---:R-:W-:Y:S05]  /*cc20*/  @!P3 NANOSLEEP.SYNCS 0x989680 ;  /* 0x009896800000b95d */ /* 0x004fea0003900000 */
[----:B------:R-:W2:Y:S02]  /*cc30*/  @!P3 SYNCS.PHASECHK.TRANS64 P3, [R7+URZ+0x27428], R8 ;  /* 0x027428080700b5a7 */ /* 0x000ea4000806007f */
[----:B--2---:R-:W-:Y:S05]  /*cc40*/  @!P3 BRA `(.L_x_118) ;  /* 0xfffffffc00f0b947 */ /* 0x004fea000383ffff */
[----:B------:R-:W-:Y:S05]  /*cc50*/  BRA `(.L_x_145) ;  /* 0xfffffff0006c7947 */ /* 0x000fea000383ffff */
.L_x_123:
[----:B-1----:R1:W2:Y:S02]  /*cc60*/  SYNCS.PHASECHK.TRANS64.TRYWAIT P3, [R7+URZ+0x27428], R8 ;  /* 0x02742808070075a7 */ /* 0x0022a4000806017f */
[----:B--2---:R-:W-:Y:S05]  /*cc70*/  @!P3 NANOSLEEP.SYNCS 0x989680 ;  /* 0x009896800000b95d */ /* 0x004fea0003900000 */
[----:B------:R-:W2:Y:S02]  /*cc80*/  @!P3 SYNCS.PHASECHK.TRANS64 P3, [R7+URZ+0x27428], R8 ;  /* 0x027428080700b5a7 */ /* 0x000ea4000806007f */
[----:B--2---:R-:W-:Y:S05]  /*cc90*/  @!P3 BRA `(.L_x_123) ;  /* 0xfffffffc00f0b947 */ /* 0x004fea000383ffff */
[----:B------:R-:W-:Y:S05]  /*cca0*/  BRA `(.L_x_146) ;  /* 0xfffffff4004c7947 */ /* 0x000fea000383ffff */
        .weak           $__internal_0_$__cuda_sm20_rcp_rn_f32_slowpath
        .type           $__internal_0_$__cuda_sm20_rcp_rn_f32_slowpath,@function
        .size           $__internal_0_$__cuda_sm20_rcp_rn_f32_slowpath,(.L_x_152 - $__internal_0_$__cuda_sm20_rcp_rn_f32_slowpath)
$__internal_0_$__cuda_sm20_rcp_rn_f32_slowpath:
[----:B------:R-:W-:Y:S01]  /*ccb0*/  IMAD.SHL.U32 R0, R3, 0x2, RZ ;  /* 0x0000000203007824 */ /* 0x000fe200078e00ff */
[----:B------:R-:W-:Y:S04]  /*ccc0*/  BSSY B2, `(.L_x_147) ;  /* 0x0000030000027945 */ /* 0x000fe80003800000 */
[----:B------:R-:W-:-:S04]  /*ccd0*/  SHF.R.U32.HI R21, RZ, 0x18, R0 ;  /* 0x00000018ff157819 */ /* 0x000fc80000011600 */
[----:B------:R-:W-:-:S13]  /*cce0*/  ISETP.NE.U32.AND P0, PT, R21, RZ, PT ;  /* 0x000000ff1500720c */ /* 0x000fda0003f05070 */
[----:B------:R-:W-:Y:S05]  /*ccf0*/  @P0 BRA `(.L_x_148) ;  /* 0x0000000000280947 */ /* 0x000fea0003800000 */
[----:B------:R-:W-:-:S04]  /*cd00*/  SHF.L.U32 R0, R3, 0x1, RZ ;  /* 0x0000000103007819 */ /* 0x000fc800000006ff */
[----:B------:R-:W-:-:S13]  /*cd10*/  ISETP.NE.AND P0, PT, R0, RZ, PT ;  /* 0x000000ff0000720c */ /* 0x000fda0003f05270 */
[----:B------:R-:W-:Y:S01]  /*cd20*/  @P0 FFMA R7, R3, 1.84467440737095516160e+19, RZ ;  /* 0x5f80000003070823 */ /* 0x000fe200000000ff */
[----:B------:R-:W-:Y:S08]  /*cd30*/  @!P0 MUFU.RCP R6, R3 ;  /* 0x0000000300068308 */ /* 0x000ff00000001000 */
[----:B------:R-:W1:Y:S02]  /*cd40*/  @P0 MUFU.RCP R0, R7 ;  /* 0x0000000700000308 */ /* 0x000e640000001000 */
[----:B-1----:R-:W-:-:S04]  /*cd50*/  @P0 FFMA R12, R7, R0, -1 ;  /* 0xbf800000070c0423 */ /* 0x002fc80000000000 */
[----:B------:R-:W-:-:S04]  /*cd60*/  @P0 FADD.FTZ R13, -R12, -RZ ;  /* 0x800000ff0c0d0221 */ /* 0x000fc80000010100 */
[----:B------:R-:W-:-:S04]  /*cd70*/  @P0 FFMA R0, R0, R13, R0 ;  /* 0x0000000d00000223 */ /* 0x000fc80000000000 */
[----:B------:R-:W-:Y:S01]  /*cd80*/  @P0 FFMA R6, R0, 1.84467440737095516160e+19, RZ ;  /* 0x5f80000000060823 */ /* 0x000fe200000000ff */
[----:B------:R-:W-:Y:S06]  /*cd90*/  BRA `(.L_x_149) ;  /* 0x0000000000887947 */ /* 0x000fec0003800000 */
.L_x_148:
[----:B------:R-:W-:-:S04]  /*cda0*/  IADD3 R24, R21, -0xfd, RZ ;  /* 0xffffff0315187810 */ /* 0x000fc80007ffe0ff */
[----:B------:R-:W-:-:S13]  /*cdb0*/  ISETP.GT.U32.AND P0, PT, R24, 0x1, PT ;  /* 0x000000011800780c */ /* 0x000fda0003f04070 */
[----:B------:R-:W-:Y:S05]  /*cdc0*/  @P0 BRA `(.L_x_150) ;  /* 0x0000000000780947 */ /* 0x000fea0003800000 */
[----:B------:R-:W-:Y:S02]  /*cdd0*/  LOP3.LUT R0, R3, 0x7fffff, RZ, 0xc0, !PT ;  /* 0x007fffff03007812 */ /* 0x000fe400078ec0ff */
[----:B------:R-:W-:Y:S02]  /*cde0*/  MOV R13, 0x3 ;  /* 0x00000003000d7802 */ /* 0x000fe40000000f00 */
[----:B------:R-:W-:Y:S02]  /*cdf0*/  LOP3.LUT R0, R0, 0x3f800000, RZ, 0xfc, !PT ;  /* 0x3f80000000007812 */ /* 0x000fe400078efcff */
[----:B------:R-:W-:Y:S02]  /*ce00*/  SHF.L.U32 R13, R13, R24, RZ ;  /* 0x000000180d0d7219 */ /* 0x000fe400000006ff */
[----:B------:R-:W1:Y:S02]  /*ce10*/  MUFU.RCP R7, R0 ;  /* 0x0000000000077308 */ /* 0x000e640000001000 */
[----:B-1----:R-:W-:-:S04]  /*ce20*/  FFMA R6, R0, R7, -1 ;  /* 0xbf80000000067423 */ /* 0x002fc80000000007 */
[----:B------:R-:W-:-:S04]  /*ce30*/  FADD.FTZ R6, -R6, -RZ ;  /* 0x800000ff06067221 */ /* 0x000fc80000010100 */
[CCC-:B------:R-:W-:Y:S01]  /*ce40*/  FFMA.RM R12, R7.reuse, R6.reuse, R7.reuse ;  /* 0x00000006070c7223 */ /* 0x1c0fe20000004007 */
[----:B------:R-:W-:-:S04]  /*ce50*/  FFMA.RP R7, R7, R6, R7 ;  /* 0x0000000607077223 */ /* 0x000fc80000008007 */
[C---:B------:R-:W-:Y:S02]  /*ce60*/  LOP3.LUT R6, R12.reuse, 0x7fffff, RZ, 0xc0, !PT ;  /* 0x007fffff0c067812 */ /* 0x040fe400078ec0ff */
[----:B------:R-:W-:Y:S02]  /*ce70*/  FSETP.NEU.FTZ.AND P0, PT, R12, R7, PT ;  /* 0x000000070c00720b */ /* 0x000fe40003f1d000 */
[----:B------:R-:W-:Y:S02]  /*ce80*/  LOP3.LUT R6, R6, 0x800000, RZ, 0xfc, !PT ;  /* 0x0080000006067812 */ /* 0x000fe400078efcff */
[----:B------:R-:W-:Y:S02]  /*ce90*/  SEL R7, RZ, 0xffffffff, !P0 ;  /* 0xffffffffff077807 */ /* 0x000fe40004000000 */
[----:B------:R-:W-:-:S03]  /*cea0*/  LOP3.LUT R13, R13, R6, RZ, 0xc0, !PT ;  /* 0x000000060d0d7212 */ /* 0x000fc600078ec0ff */
[----:B------:R-:W-:Y:S01]  /*ceb0*/  IMAD.MOV R7, RZ, RZ, -R7 ;  /* 0x000000ffff077224 */ /* 0x000fe200078e0a07 */
[----:B------:R-:W-:-:S04]  /*cec0*/  SHF.R.U32.HI R13, RZ, R24, R13 ;  /* 0x00000018ff0d7219 */ /* 0x000fc8000001160d */
[----:B------:R-:W-:Y:S02]  /*ced0*/  LOP3.LUT P1, RZ, R7, R24, R6, 0xf8, !PT ;  /* 0x0000001807ff7212 */ /* 0x000fe4000782f806 */
[C---:B------:R-:W-:Y:S02]  /*cee0*/  LOP3.LUT P0, RZ, R13.reuse, 0x1, RZ, 0xc0, !PT ;  /* 0x000000010dff7812 */ /* 0x040fe4000780c0ff */
[----:B------:R-:W-:Y:S02]  /*cef0*/  LOP3.LUT P2, RZ, R13, 0x2, RZ, 0xc0, !PT ;  /* 0x000000020dff7812 */ /* 0x000fe4000784c0ff */
[----:B------:R-:W-:Y:S02]  /*cf00*/  IADD3 R7, R21, -0xfc, RZ ;  /* 0xffffff0415077810 */ /* 0x000fe40007ffe0ff */
[----:B------:R-:W-:Y:S02]  /*cf10*/  PLOP3.LUT P0, PT, P0, P1, P2, 0xe0, 0x0 ;  /* 0x000000000000781c */ /* 0x000fe40000703c20 */
[----:B------:R-:W-:-:S02]  /*cf20*/  LOP3.LUT P1, RZ, R3, 0x7fffff, RZ, 0xc0, !PT ;  /* 0x007fffff03ff7812 */ /* 0x000fc4000782c0ff */
[----:B------:R-:W-:Y:S02]  /*cf30*/  SEL R0, RZ, 0x1, !P0 ;  /* 0x00000001ff007807 */ /* 0x000fe40004000000 */
[----:B------:R-:W-:Y:S02]  /*cf40*/  SHF.R.U32.HI R6, RZ, R7, R6 ;  /* 0x00000007ff067219 */ /* 0x000fe40000011606 */
[----:B------:R-:W-:-:S04]  /*cf50*/  IADD3 R0, -R0, RZ, RZ ;  /* 0x000000ff00007210 */ /* 0x000fc80007ffe1ff */
[----:B------:R-:W-:-:S13]  /*cf60*/  ISETP.GE.AND P0, PT, R0, RZ, PT ;  /* 0x000000ff0000720c */ /* 0x000fda0003f06270 */
[----:B------:R-:W-:-:S05]  /*cf70*/  @!P0 IADD3 R6, R6, 0x1, RZ ;  /* 0x0000000106068810 */ /* 0x000fca0007ffe0ff */
[----:B------:R-:W-:-:S05]  /*cf80*/  @!P1 IMAD.SHL.U32 R6, R6, 0x2, RZ ;  /* 0x0000000206069824 */ /* 0x000fca00078e00ff */
[----:B------:R-:W-:Y:S01]  /*cf90*/  LOP3.LUT R6, R6, 0x80000000, R3, 0xf8, !PT ;  /* 0x8000000006067812 */ /* 0x000fe200078ef803 */
[----:B------:R-:W-:Y:S06]  /*cfa0*/  BRA `(.L_x_149) ;  /* 0x0000000000047947 */ /* 0x000fec0003800000 */
.L_x_150:
[----:B------:R1:W2:Y:S02]  /*cfb0*/  MUFU.RCP R6, R3 ;  /* 0x0000000300067308 */ /* 0x0002a40000001000 */
.L_x_149:
[----:B------:R-:W-:Y:S05]  /*cfc0*/  BSYNC B2 ;  /* 0x0000000000027941 */ /* 0x000fea0003800000 */
.L_x_147:
[----:B--2---:R-:W-:Y:S02]  /*cfd0*/  MOV R0, R6 ;  /* 0x0000000600007202 */ /* 0x004fe40000000f00 */
[----:B------:R-:W-:Y:S02]  /*cfe0*/  MOV R6, R14 ;  /* 0x0000000e00067202 */ /* 0x000fe40000000f00 */
[----:B------:R-:W-:-:S04]  /*cff0*/  MOV R7, 0x0 ;  /* 0x0000000000077802 */ /* 0x000fc80000000f00 */
[----:B-1----:R-:W-:Y:S05]  /*d000*/  RET.REL.NODEC R6 `(_ZN7cutlass13device_kernelINS_4fmha6kernel28FmhaKernelTmaWarpSpecializedINS1_10collective30FmhaMainloopTmaWarpSpecializedINS_10bfloat16_tEffN4cute5tupleIJNS7_1CILi128EEENS9_ILi64EEENS9_ILi160EEEEEENS8_IJiNS9_ILi1EEENS8_IJiiEEEEEESG_SG_NS4_12CausalFusionEJNS2_6OptionILNS2_3TagE0ENS9_ILb1EEEEENSI_ILSJ_2ESK_EEEEENS4_15FmhaFwdEpilogueIS6_fNS8_IJSB_SC_SB_EEEEENS2_23PersistentTileSchedulerEJSL_SM_EEEEEvNT_6ParamsE) ;  /* 0xffffff2c06fc7950 */ /* 0x002fea0003c3ffff */
.L_x_151:
[----:B------:R-:W-:-:S00]  /*d010*/  BRA `(.L_x_151) ;  /* 0xfffffffc00fc7947 */ /* 0x000fc0000383ffff */
[----:B------:R-:W-:-:S00]  /*d020*/  NOP ;  /* 0x0000000000007918 */ /* 0x000fc00000000000 */
        /* <DEDUP_REMOVED lines=13> */
.L_x_152:


//--------------------- .nv.global.init           --------------------------
	.section	.nv.global.init,"aw",@progbits
.nv.global.init:
	.type		$str$24,@object
	.size		$str$24,($str$25 - $str$24)
$str$24:
        /*0000*/ 	.byte	0x28, 0x61, 0x64, 0x64, 0x72, 0x65, 0x73, 0x73, 0x20, 0x26, 0x20, 0x6d, 0x61, 0x73, 0x6b, 0x29
        /*0010*/ 	.byte	0x20, 0x3d, 0x3d, 0x20, 0x30, 0x00
	.type		$str$25,@object
	.size		$str$25,(__unnamed_1 - $str$25)
$str$25:
        /*0016*/ 	.byte	0x2f, 0x74, 0x6d, 0x70, 0x2f, 0x63, 0x75, 0x74, 0x6c, 0x61, 0x73, 0x73, 0x5f, 0x73, 0x77, 0x65
        /*0026*/ 	.byte	0x65, 0x70, 0x5f, 0x73, 0x72, 0x63, 0x2f, 0x69, 0x6e, 0x63, 0x6c, 0x75, 0x64, 0x65, 0x2f, 0x63
        /*0036*/ 	.byte	0x75, 0x74, 0x65, 0x2f, 0x70, 0x6f, 0x69, 0x6e, 0x74, 0x65, 0x72, 0x5f, 0x66, 0x6c, 0x61, 0x67
        /*0046*/ 	.byte	0x67, 0x65, 0x64, 0x2e, 0x68, 0x70, 0x70, 0x00
	.type		__unnamed_1,@object
	.size		__unnamed_1,(__unnamed_2 - __unnamed_1)
__unnamed_1:
        /*004e*/ 	.byte	0x61, 0x75, 0x74, 0x6f, 0x20, 0x63, 0x75, 0x74, 0x65, 0x3a, 0x3a, 0x61, 0x73, 0x5f, 0x70, 0x6f
        /* <DEDUP_REMOVED lines=27> */
        /*020e*/ 	.byte	0x32, 0x30, 0x34, 0x38, 0x3e, 0x3e, 0x3e, 0x3e, 0x3e, 0x5d, 0x00
	.type		__unnamed_2,@object
	.size		__unnamed_2,(.L_1 - __unnamed_2)
__unnamed_2:
        /* <DEDUP_REMOVED lines=29> */
.L_1:


//--------------------- .nv.shared._ZN7cutlass13device_kernelINS_4fmha6kernel28FmhaKernelTmaWarpSpecializedINS1_10collective30FmhaMainloopTmaWarpSpecializedINS_10bfloat16_tEffN4cute5tupleIJNS7_1CILi128EEENS9_ILi64EEENS9_ILi160EEEEEENS8_IJiNS9_ILi1EEENS8_IJiiEEEEEESG_SG_NS4_12CausalFusionEJNS2_6OptionILNS2_3TagE0ENS9_ILb1EEEEENSI_ILSJ_2ESK_EEEEENS4_15FmhaFwdEpilogueIS6_fNS8_IJSB_SC_SB_EEEEENS2_23PersistentTileSchedulerEJSL_SM_EEEEEvNT_6ParamsE --------------------------
	.section	.nv.shared._ZN7cutlass13device_kernelINS_4fmha6kernel28FmhaKernelTmaWarpSpecializedINS1_10collective30FmhaMainloopTmaWarpSpecializedINS_10bfloat16_tEffN4cute5tupleIJNS7_1CILi128EEENS9_ILi64EEENS9_ILi160EEEEEENS8_IJiNS9_ILi1EEENS8_IJiiEEEEEESG_SG_NS4_12CausalFusionEJNS2_6OptionILNS2_3TagE0ENS9_ILb1EEEEENSI_ILSJ_2ESK_EEEEENS4_15FmhaFwdEpilogueIS6_fNS8_IJSB_SC_SB_EEEEENS2_23PersistentTileSchedulerEJSL_SM_EEEEEvNT_6ParamsE,"aw",@nobits
	.sectionflags	@""
	.align	16
	.zero		1024


//--------------------- .nv.shared.reserved.0     --------------------------
	.section	.nv.shared.reserved.0,"aw",@nobits
	.weak		__nv_reservedSMEM_offset_0_alias
	.size		__nv_reservedSMEM_offset_0_alias, 0, 0
	.other		__nv_reservedSMEM_offset_0_alias,@"STO_CUDA_RESERVED_SHARED STV_DEFAULT"
__nv_reservedSMEM_offset_0_alias:
	.zero		0


//--------------------- .nv.global                --------------------------
	.section	.nv.global,"aw",@nobits
.nv.global:
	.type		_ZN39_INTERNAL_8986d150_4_k_cu_34235b72_33594cute1_E,@object
	.size		_ZN39_INTERNAL_8986d150_4_k_cu_34235b72_33594cute1_E,(_ZN39_INTERNAL_8986d150_4_k_cu_34235b72_33594cuda3std3__45__cpo6cbeginE - _ZN39_INTERNAL_8986d150_4_k_cu_34235b72_33594cute1_E)
_ZN39_INTERNAL_8986d150_4_k_cu_34235b72_33594cute1_E:
	.zero		1
	.type		_ZN39_INTERNAL_8986d150_4_k_cu_34235b72_33594cuda3std3__45__cpo6cbeginE,@object
	.size		_ZN39_INTERNAL_8986d150_4_k_cu_34235b72_33594cuda3std3__45__cpo6cbeginE,(_ZN39_INTERNAL_8986d150_4_k_cu_34235b72_33594cuda3std3__48in_placeE - _ZN39_INTERNAL_8986d150_4_k_cu_34235b72_33594cuda3std3__45__cpo6cbeginE)
_ZN39_INTERNAL_8986d150_4_k_cu_34235b72_33594cuda3std3__45__cpo6cbeginE:
	.zero		1
	.type		_ZN39_INTERNAL_8986d150_4_k_cu_34235b72_33594cuda3std3__48in_placeE,@object
	.size		_ZN39_INTERNAL_8986d150_4_k_cu_34235b72_33594cuda3std3__48in_placeE,(_ZN39_INTERNAL_8986d150_4_k_cu_34235b72_33594cuda3std6ranges3__45__cpo9iter_moveE - _ZN39_INTERNAL_8986d150_4_k_cu_34235b72_33594cuda3std3__48in_placeE)
_ZN39_INTERNAL_8986d150_4_k_cu_34235b72_33594cuda3std3__48in_placeE:
	.zero		1
	.type		_ZN39_INTERNAL_8986d150_4_k_cu_34235b72_33594cuda3std6ranges3__45__cpo9iter_moveE,@object
	.size		_ZN39_INTERNAL_8986d150_4_k_cu_34235b72_33594cuda3std6ranges3__45__cpo9iter_moveE,(_ZN39_INTERNAL_8986d150_4_k_cu_34235b72_33594cuda3std3__45__cpo5beginE - _ZN39_INTERNAL_8986d150_4_k_cu_34235b72_33594cuda3std6ranges3__45__cpo9iter_moveE)
_ZN39_INTERNAL_8986d150_4_k_cu_34235b72_33594cuda3std6ranges3__45__cpo9iter_moveE:
	.zero		1
	.type		_ZN39_INTERNAL_8986d150_4_k_cu_34235b72_33594cuda3std3__45__cpo5beginE,@object
	.size		_ZN39_INTERNAL_8986d150_4_k_cu_34235b72_33594cuda3std3__45__cpo5beginE,(_ZN39_INTERNAL_8986d150_4_k_cu_34235b72_33594cuda3std3__441_GLOBAL__N__8986d150_4_k_cu_34235b72_33596ignoreE - _ZN39_INTERNAL_8986d150_4_k_cu_34235b72_33594cuda3std3__45__cpo5beginE)
_ZN39_INTERNAL_8986d150_4_k_cu_34235b72_33594cuda3std3__45__cpo5beginE:
	.zero		1
	.type		_ZN39_INTERNAL_8986d150_4_k_cu_34235b72_33594cuda3std3__441_GLOBAL__N__8986d150_4_k_cu_34235b72_33596ignoreE,@object
	.size		_ZN39_INTERNAL_8986d150_4_k_cu_34235b72_33594cuda3std3__441_GLOBAL__N__8986d150_4_k_cu_34235b72_33596ignoreE,(_ZN39_INTERNAL_8986d150_4_k_cu_34235b72_33594cute7productE - _ZN39_INTERNAL_8986d150_4_k_cu_34235b72_33594cuda3std3__441_GLOBAL__N__8986d150_4_k_cu_34235b72_33596ignoreE)
_ZN39_INTERNAL_8986d150_4_k_cu_34235b72_33594cuda3std3__441_GLOBAL__N__8986d150_4_k_cu_34235b72_33596ignoreE:
	.zero		1
	.type		_ZN39_INTERNAL_8986d150_4_k_cu_34235b72_33594cute7productE,@object
	.size		_ZN39_INTERNAL_8986d150_4_k_cu_34235b72_33594cute7productE,(_ZN39_INTERNAL_8986d150_4_k_cu_34235b72_33594cuda3std3__45__cpo3endE - _ZN39_INTERNAL_8986d150_4_k_cu_34235b72_33594cute7productE)
_ZN39_INTERNAL_8986d150_4_k_cu_34235b72_33594cute7productE:
	.zero		1
	.type		_ZN39_INTERNAL_8986d150_4_k_cu_34235b72_33594cuda3std3__45__cpo3endE,@object
	.size		_ZN39_INTERNAL_8986d150_4_k_cu_34235b72_33594cuda3std3__45__cpo3endE,(_ZN39_INTERNAL_8986d150_4_k_cu_34235b72_33594cuda3std3__419piecewise_constructE - _ZN39_INTERNAL_8986d150_4_k_cu_34235b72_33594cuda3std3__45__cpo3endE)
_ZN39_INTERNAL_8986d150_4_k_cu_34235b72_33594cuda3std3__45__cpo3endE:
	.zero		1
	.type		_ZN39_INTERNAL_8986d150_4_k_cu_34235b72_33594cuda3std3__419piecewise_constructE,@object
	.size		_ZN39_INTERNAL_8986d150_4_k_cu_34235b72_33594cuda3std3__419piecewise_constructE,(_ZN39_INTERNAL_8986d150_4_k_cu_34235b72_33594cuda3std3__45__cpo4cendE - _ZN39_INTERNAL_8986d150_4_k_cu_34235b72_33594cuda3std3__419piecewise_constructE)
_ZN39_INTERNAL_8986d150_4_k_cu_34235b72_33594cuda3std3__419piecewise_constructE:
	.zero		1
	.type		_ZN39_INTERNAL_8986d150_4_k_cu_34235b72_33594cuda3std3__45__cpo4cendE,@object
	.size		_ZN39_INTERNAL_8986d150_4_k_cu_34235b72_33594cuda3std3__45__cpo4cendE,(_ZN39_INTERNAL_8986d150_4_k_cu_34235b72_33594cuda3std6ranges3__45__cpo4swapE - _ZN39_INTERNAL_8986d150_4_k_cu_34235b72_33594cuda3std3__45__cpo4cendE)
_ZN39_INTERNAL_8986d150_4_k_cu_34235b72_33594cuda3std3__45__cpo4cendE:
	.zero		1
	.type		_ZN39_INTERNAL_8986d150_4_k_cu_34235b72_33594cuda3std6ranges3__45__cpo4swapE,@object
	.size		_ZN39_INTERNAL_8986d150_4_k_cu_34235b72_33594cuda3std6ranges3__45__cpo4swapE,(.L_9 - _ZN39_INTERNAL_8986d150_4_k_cu_34235b72_33594cuda3std6ranges3__45__cpo4swapE)
_ZN39_INTERNAL_8986d150_4_k_cu_34235b72_33594cuda3std6ranges3__45__cpo4swapE:
	.zero		1
.L_9:


//--------------------- .nv.constant0._ZN7cutlass13device_kernelINS_4fmha6kernel28FmhaKernelTmaWarpSpecializedINS1_10collective30FmhaMainloopTmaWarpSpecializedINS_10bfloat16_tEffN4cute5tupleIJNS7_1CILi128EEENS9_ILi64EEENS9_ILi160EEEEEENS8_IJiNS9_ILi1EEENS8_IJiiEEEEEESG_SG_NS4_12CausalFusionEJNS2_6OptionILNS2_3TagE0ENS9_ILb1EEEEENSI_ILSJ_2ESK_EEEEENS4_15FmhaFwdEpilogueIS6_fNS8_IJSB_SC_SB_EEEEENS2_23PersistentTileSchedulerEJSL_SM_EEEEEvNT_6ParamsE --------------------------
	.section	.nv.constant0._ZN7cutlass13device_kernelINS_4fmha6kernel28FmhaKernelTmaWarpSpecializedINS1_10collective30FmhaMainloopTmaWarpSpecializedINS_10bfloat16_tEffN4cute5tupleIJNS7_1CILi128EEENS9_ILi64EEENS9_ILi160EEEEEENS8_IJiNS9_ILi1EEENS8_IJiiEEEEEESG_SG_NS4_12CausalFusionEJNS2_6OptionILNS2_3TagE0ENS9_ILb1EEEEENSI_ILSJ_2ESK_EEEEENS4_15FmhaFwdEpilogueIS6_fNS8_IJSB_SC_SB_EEEEENS2_23PersistentTileSchedulerEJSL_SM_EEEEEvNT_6ParamsE,"a",@progbits
	.sectionflags	@""
	.align	4
.nv.constant0._ZN7cutlass13device_kernelINS_4fmha6kernel28FmhaKernelTmaWarpSpecializedINS1_10collective30FmhaMainloopTmaWarpSpecializedINS_10bfloat16_tEffN4cute5tupleIJNS7_1CILi128EEENS9_ILi64EEENS9_ILi160EEEEEENS8_IJiNS9_ILi1EEENS8_IJiiEEEEEESG_SG_NS4_12CausalFusionEJNS2_6OptionILNS2_3TagE0ENS9_ILb1EEEEENSI_ILSJ_2ESK_EEEEENS4_15FmhaFwdEpilogueIS6_fNS8_IJSB_SC_SB_EEEEENS2_23PersistentTileSchedulerEJSL_SM_EEEEEvNT_6ParamsE:
	.zero		2688


//--------------------- SYMBOLS --------------------------

	.type		.nv.reservedSmem.offset0,@object
	.size		.nv.reservedSmem.offset0,0x4
	.type		__assertfail,@function
